// auto-generated by cutlass_sweep.gemm — config: {"arch": "sm_100", "cluster_m": 4, "cluster_n": 2, "dtype": "fp16", "dtype_b": "fp16", "layout": "nn", "stages": 3, "tile_k": 64, "tile_m": 128, "tile_n": 128}
#include "cutlass/cutlass.h"
#include "cutlass/gemm/collective/collective_builder.hpp"
#include "cutlass/gemm/device/gemm_universal_adapter.h"
#include "cutlass/gemm/kernel/gemm_universal.hpp"
#include "cutlass/epilogue/collective/collective_builder.hpp"

using ElemA = cutlass::half_t;
using ElemB = cutlass::half_t;
using ElemCD = cutlass::half_t;
using Acc  = float;
using TileShape    = cute::Shape<cute::_128, cute::_128, cute::_64>;
using ClusterShape = cute::Shape<cute::_4, cute::_2, cute::_1>;

using CollectiveEpilogue = typename cutlass::epilogue::collective::CollectiveBuilder<
    cutlass::arch::Sm100, cutlass::arch::OpClassTensorOp,
    TileShape, ClusterShape,
    cutlass::epilogue::collective::EpilogueTileAuto,
    Acc, Acc,
    ElemCD, cutlass::layout::RowMajor, 128 / cutlass::sizeof_bits<ElemCD>::value,
    ElemCD, cutlass::layout::RowMajor, 128 / cutlass::sizeof_bits<ElemCD>::value,
    cutlass::epilogue::collective::EpilogueScheduleAuto
  >::CollectiveOp;

using CollectiveMainloop = typename cutlass::gemm::collective::CollectiveBuilder<
    cutlass::arch::Sm100, cutlass::arch::OpClassTensorOp,
    ElemA, cutlass::layout::RowMajor, 128 / cutlass::sizeof_bits<ElemA>::value,
    ElemB, cutlass::layout::RowMajor, 128 / cutlass::sizeof_bits<ElemB>::value,
    Acc,
    TileShape, ClusterShape,
    cutlass::gemm::collective::StageCount<3>,
    cutlass::gemm::collective::KernelScheduleAuto
  >::CollectiveOp;

using GemmKernel = cutlass::gemm::kernel::GemmUniversal<
    cute::Shape<int,int,int,int>,
    CollectiveMainloop,
    CollectiveEpilogue
>;
using Gemm = cutlass::gemm::device::GemmUniversalAdapter<GemmKernel>;

// Force the device kernel symbol into the cubin without needing a host main.
auto* _anchor = &cutlass::device_kernel<GemmKernel>;


// ===== COMPILED SASS (sm_100a) =====

	.target	sm_100a

	.elftype	@"ET_EXEC"


//--------------------- .note.nv.tkinfo           --------------------------
	.section	.note.nv.tkinfo,"",@"SHT_NOTE"
	.sectionflags	@"SHF_NOTE_NV_TKINFO"
	.tkinfo
        /*0018*/ 	.word	0x00000002
        /*0030*/ 	.string	""
        /*0030*/ 	.string	"ptxas"
        /*0030*/ 	.string	"Cuda compilation tools, release 13.0, V13.0.88"
        /*0030*/ 	.string	"Build cuda_13.0.r13.0/compiler.36424714_0"
        /*0030*/ 	.string	"-arch sm_100a -m 64 "



//--------------------- .note.nv.cuinfo           --------------------------
	.section	.note.nv.cuinfo,"",@"SHT_NOTE"
	.sectionflags	@"SHF_NOTE_NV_CUINFO"
        /*0018*/ 	.short	0x0002
        /*001a*/ 	.short	0x0064
        /*001c*/ 	.short	0x0082
	.zero		2


//--------------------- .nv.info                  --------------------------
	.section	.nv.info,"",@"SHT_CUDA_INFO"
	.align	4


	//----- nvinfo : EIATTR_REGCOUNT
	.align		4
        /*0000*/ 	.byte	0x04, 0x2f
        /*0002*/ 	.short	(.L_19 - .L_18)
	.align		4
.L_18:
        /*0004*/ 	.word	index@(_ZN7cutlass13device_kernelINS_4gemm6kernel13GemmUniversalIN4cute5tupleIJiiiiEEENS1_10collective13CollectiveMmaINS1_35MainloopSm100TmaUmmaWarpSpecializedILi3ELi2ELi4ENS5_IJNS4_1CILi4EEENSA_ILi2EEENSA_ILi1EEEEEEEENS5_IJNSA_ILi128EEESG_NSA_ILi64EEEEEENS_6half_tENS5_IJlSD_lEEESJ_NS5_IJSD_llEEENS4_8TiledMMAINS4_8MMA_AtomIJNS4_26SM100_MMA_F16BF16_2x1SM_SSISJ_SJ_fLi128ELi128ELNS4_4UMMA5MajorE0ELSQ_1ELNSP_7ScaleInE0ELSR_0EEEEEENS4_6LayoutINS5_IJSD_SD_SD_EEENS5_IJNSA_ILi0EEESW_SW_EEEEENS5_IJNS4_10UnderscoreESZ_SZ_EEEEENS4_28SM100_TMA_2SM_LOAD_MULTICASTENS4_14ComposedLayoutINS4_7SwizzleILi3ELi4ELi3EEENS4_18smem_ptr_flag_bitsILi16EEENSU_INS5_IJNSA_ILi8EEESH_EEENS5_IJSH_SD_EEEEEEEvNS4_8identityES12_NS13_IS15_S17_NSU_INS5_IJSH_S18_EEENS5_IJSD_SH_EEEEEEEvS1D_EENS_8epilogue10collective18CollectiveEpilogueINS1J_23Sm100TmaWarpSpecializedILi4ELi2ELi16ELb1ELb0EEEJNS5_IJSH_SG_SH_EEENS5_IJNSU_ISH_SD_EENSU_INS5_IJNSA_ILi16EEESC_EEES1F_EEEEESJ_SK_SJ_SK_NS1J_6fusion15FusionCallbacksIS1N_NS1U_17LinearCombinationISJ_fSJ_fLNS_15FloatRoundStyleE2EEES1O_S1T_JEEENS4_5SM1004TMEM4LOAD26SM100_TMEM_LOAD_32dp32b16xENS4_13SM90_TMA_LOADENS13_INS14_ILi1ELi4ELi3EEES17_NSU_INS5_IJS18_S1Q_EEENS5_IJS1Q_SD_EEEEEEENS4_39AutoVectorizingCopyWithAssumedAlignmentILi128EEENS4_14SM90_TMA_STOREES29_S2B_S2B_EEEvvEEEEvNT_6ParamsE)
        /*0008*/ 	.word	0x00000045


	//----- nvinfo : EIATTR_FRAME_SIZE
	.align		4
.L_19:
        /*000c*/ 	.byte	0x04, 0x11
        /*000e*/ 	.short	(.L_21 - .L_20)
	.align		4
.L_20:
        /*0010*/ 	.word	index@($__internal_2_$__cuda_sm10x_tcgen05_guardrail_trap_unallocated_columns_being_dealloced)
        /*0014*/ 	.word	0x00000000


	//----- nvinfo : EIATTR_FRAME_SIZE
	.align		4
.L_21:
        /*0018*/ 	.byte	0x04, 0x11
        /*001a*/ 	.short	(.L_23 - .L_22)
	.align		4
.L_22:
        /*001c*/ 	.word	index@($__internal_1_$__cuda_sm10x_tcgen05_guardrail_trap_phase_invalid_during_alloc)
        /*0020*/ 	.word	0x00000000


	//----- nvinfo : EIATTR_FRAME_SIZE
	.align		4
.L_23:
        /*0024*/ 	.byte	0x04, 0x11
        /*0026*/ 	.short	(.L_25 - .L_24)
	.align		4
.L_24:
        /*0028*/ 	.word	index@($__internal_0_$__cuda_sm10x_tcgen05_guardrail_trap_col_being_dealloced_not_returned_by_alloc)
        /*002c*/ 	.word	0x00000000


	//----- nvinfo : EIATTR_FRAME_SIZE
	.align		4
.L_25:
        /*0030*/ 	.byte	0x04, 0x11
        /*0032*/ 	.short	(.L_27 - .L_26)
	.align		4
.L_26:
        /*0034*/ 	.word	index@(_ZN7cutlass13device_kernelINS_4gemm6kernel13GemmUniversalIN4cute5tupleIJiiiiEEENS1_10collective13CollectiveMmaINS1_35MainloopSm100TmaUmmaWarpSpecializedILi3ELi2ELi4ENS5_IJNS4_1CILi4EEENSA_ILi2EEENSA_ILi1EEEEEEEENS5_IJNSA_ILi128EEESG_NSA_ILi64EEEEEENS_6half_tENS5_IJlSD_lEEESJ_NS5_IJSD_llEEENS4_8TiledMMAINS4_8MMA_AtomIJNS4_26SM100_MMA_F16BF16_2x1SM_SSISJ_SJ_fLi128ELi128ELNS4_4UMMA5MajorE0ELSQ_1ELNSP_7ScaleInE0ELSR_0EEEEEENS4_6LayoutINS5_IJSD_SD_SD_EEENS5_IJNSA_ILi0EEESW_SW_EEEEENS5_IJNS4_10UnderscoreESZ_SZ_EEEEENS4_28SM100_TMA_2SM_LOAD_MULTICASTENS4_14ComposedLayoutINS4_7SwizzleILi3ELi4ELi3EEENS4_18smem_ptr_flag_bitsILi16EEENSU_INS5_IJNSA_ILi8EEESH_EEENS5_IJSH_SD_EEEEEEEvNS4_8identityES12_NS13_IS15_S17_NSU_INS5_IJSH_S18_EEENS5_IJSD_SH_EEEEEEEvS1D_EENS_8epilogue10collective18CollectiveEpilogueINS1J_23Sm100TmaWarpSpecializedILi4ELi2ELi16ELb1ELb0EEEJNS5_IJSH_SG_SH_EEENS5_IJNSU_ISH_SD_EENSU_INS5_IJNSA_ILi16EEESC_EEES1F_EEEEESJ_SK_SJ_SK_NS1J_6fusion15FusionCallbacksIS1N_NS1U_17LinearCombinationISJ_fSJ_fLNS_15FloatRoundStyleE2EEES1O_S1T_JEEENS4_5SM1004TMEM4LOAD26SM100_TMEM_LOAD_32dp32b16xENS4_13SM90_TMA_LOADENS13_INS14_ILi1ELi4ELi3EEES17_NSU_INS5_IJS18_S1Q_EEENS5_IJS1Q_SD_EEEEEEENS4_39AutoVectorizingCopyWithAssumedAlignmentILi128EEENS4_14SM90_TMA_STOREES29_S2B_S2B_EEEvvEEEEvNT_6ParamsE)
        /*0038*/ 	.word	0x00000000


	//----- nvinfo : EIATTR_MIN_STACK_SIZE
	.align		4
.L_27:
        /*003c*/ 	.byte	0x04, 0x12
        /*003e*/ 	.short	(.L_29 - .L_28)
	.align		4
.L_28:
        /*0040*/ 	.word	index@(_ZN7cutlass13device_kernelINS_4gemm6kernel13GemmUniversalIN4cute5tupleIJiiiiEEENS1_10collective13CollectiveMmaINS1_35MainloopSm100TmaUmmaWarpSpecializedILi3ELi2ELi4ENS5_IJNS4_1CILi4EEENSA_ILi2EEENSA_ILi1EEEEEEEENS5_IJNSA_ILi128EEESG_NSA_ILi64EEEEEENS_6half_tENS5_IJlSD_lEEESJ_NS5_IJSD_llEEENS4_8TiledMMAINS4_8MMA_AtomIJNS4_26SM100_MMA_F16BF16_2x1SM_SSISJ_SJ_fLi128ELi128ELNS4_4UMMA5MajorE0ELSQ_1ELNSP_7ScaleInE0ELSR_0EEEEEENS4_6LayoutINS5_IJSD_SD_SD_EEENS5_IJNSA_ILi0EEESW_SW_EEEEENS5_IJNS4_10UnderscoreESZ_SZ_EEEEENS4_28SM100_TMA_2SM_LOAD_MULTICASTENS4_14ComposedLayoutINS4_7SwizzleILi3ELi4ELi3EEENS4_18smem_ptr_flag_bitsILi16EEENSU_INS5_IJNSA_ILi8EEESH_EEENS5_IJSH_SD_EEEEEEEvNS4_8identityES12_NS13_IS15_S17_NSU_INS5_IJSH_S18_EEENS5_IJSD_SH_EEEEEEEvS1D_EENS_8epilogue10collective18CollectiveEpilogueINS1J_23Sm100TmaWarpSpecializedILi4ELi2ELi16ELb1ELb0EEEJNS5_IJSH_SG_SH_EEENS5_IJNSU_ISH_SD_EENSU_INS5_IJNSA_ILi16EEESC_EEES1F_EEEEESJ_SK_SJ_SK_NS1J_6fusion15FusionCallbacksIS1N_NS1U_17LinearCombinationISJ_fSJ_fLNS_15FloatRoundStyleE2EEES1O_S1T_JEEENS4_5SM1004TMEM4LOAD26SM100_TMEM_LOAD_32dp32b16xENS4_13SM90_TMA_LOADENS13_INS14_ILi1ELi4ELi3EEES17_NSU_INS5_IJS18_S1Q_EEENS5_IJS1Q_SD_EEEEEEENS4_39AutoVectorizingCopyWithAssumedAlignmentILi128EEENS4_14SM90_TMA_STOREES29_S2B_S2B_EEEvvEEEEvNT_6ParamsE)
        /*0044*/ 	.word	0x00000000
.L_29:


//--------------------- .nv.compat                --------------------------
	.section	.nv.compat,"",@"SHT_CUDA_COMPAT_INFO"
	.align	4
        /*0000*/ 	.byte	0x02, 0x09, 0x01, 0x00, 0x02, 0x02, 0x02, 0x00, 0x02, 0x05, 0x05, 0x00, 0x03, 0x07, 0x01, 0x01
        /*0010*/ 	.byte	0x02, 0x03, 0x01, 0x00, 0x02, 0x06, 0x01, 0x00, 0x04, 0x0b, 0x08, 0x00, 0x09, 0x00, 0x00, 0x00
        /*0020*/ 	.byte	0x00, 0x00, 0x00, 0x00


//--------------------- .nv.info._ZN7cutlass13device_kernelINS_4gemm6kernel13GemmUniversalIN4cute5tupleIJiiiiEEENS1_10collective13CollectiveMmaINS1_35MainloopSm100TmaUmmaWarpSpecializedILi3ELi2ELi4ENS5_IJNS4_1CILi4EEENSA_ILi2EEENSA_ILi1EEEEEEEENS5_IJNSA_ILi128EEESG_NSA_ILi64EEEEEENS_6half_tENS5_IJlSD_lEEESJ_NS5_IJSD_llEEENS4_8TiledMMAINS4_8MMA_AtomIJNS4_26SM100_MMA_F16BF16_2x1SM_SSISJ_SJ_fLi128ELi128ELNS4_4UMMA5MajorE0ELSQ_1ELNSP_7ScaleInE0ELSR_0EEEEEENS4_6LayoutINS5_IJSD_SD_SD_EEENS5_IJNSA_ILi0EEESW_SW_EEEEENS5_IJNS4_10UnderscoreESZ_SZ_EEEEENS4_28SM100_TMA_2SM_LOAD_MULTICASTENS4_14ComposedLayoutINS4_7SwizzleILi3ELi4ELi3EEENS4_18smem_ptr_flag_bitsILi16EEENSU_INS5_IJNSA_ILi8EEESH_EEENS5_IJSH_SD_EEEEEEEvNS4_8identityES12_NS13_IS15_S17_NSU_INS5_IJSH_S18_EEENS5_IJSD_SH_EEEEEEEvS1D_EENS_8epilogue10collective18CollectiveEpilogueINS1J_23Sm100TmaWarpSpecializedILi4ELi2ELi16ELb1ELb0EEEJNS5_IJSH_SG_SH_EEENS5_IJNSU_ISH_SD_EENSU_INS5_IJNSA_ILi16EEESC_EEES1F_EEEEESJ_SK_SJ_SK_NS1J_6fusion15FusionCallbacksIS1N_NS1U_17LinearCombinationISJ_fSJ_fLNS_15FloatRoundStyleE2EEES1O_S1T_JEEENS4_5SM1004TMEM4LOAD26SM100_TMEM_LOAD_32dp32b16xENS4_13SM90_TMA_LOADENS13_INS14_ILi1ELi4ELi3EEES17_NSU_INS5_IJS18_S1Q_EEENS5_IJS1Q_SD_EEEEEEENS4_39AutoVectorizingCopyWithAssumedAlignmentILi128EEENS4_14SM90_TMA_STOREES29_S2B_S2B_EEEvvEEEEvNT_6ParamsE --------------------------
	.section	.nv.info._ZN7cutlass13device_kernelINS_4gemm6kernel13GemmUniversalIN4cute5tupleIJiiiiEEENS1_10collective13CollectiveMmaINS1_35MainloopSm100TmaUmmaWarpSpecializedILi3ELi2ELi4ENS5_IJNS4_1CILi4EEENSA_ILi2EEENSA_ILi1EEEEEEEENS5_IJNSA_ILi128EEESG_NSA_ILi64EEEEEENS_6half_tENS5_IJlSD_lEEESJ_NS5_IJSD_llEEENS4_8TiledMMAINS4_8MMA_AtomIJNS4_26SM100_MMA_F16BF16_2x1SM_SSISJ_SJ_fLi128ELi128ELNS4_4UMMA5MajorE0ELSQ_1ELNSP_7ScaleInE0ELSR_0EEEEEENS4_6LayoutINS5_IJSD_SD_SD_EEENS5_IJNSA_ILi0EEESW_SW_EEEEENS5_IJNS4_10UnderscoreESZ_SZ_EEEEENS4_28SM100_TMA_2SM_LOAD_MULTICASTENS4_14ComposedLayoutINS4_7SwizzleILi3ELi4ELi3EEENS4_18smem_ptr_flag_bitsILi16EEENSU_INS5_IJNSA_ILi8EEESH_EEENS5_IJSH_SD_EEEEEEEvNS4_8identityES12_NS13_IS15_S17_NSU_INS5_IJSH_S18_EEENS5_IJSD_SH_EEEEEEEvS1D_EENS_8epilogue10collective18CollectiveEpilogueINS1J_23Sm100TmaWarpSpecializedILi4ELi2ELi16ELb1ELb0EEEJNS5_IJSH_SG_SH_EEENS5_IJNSU_ISH_SD_EENSU_INS5_IJNSA_ILi16EEESC_EEES1F_EEEEESJ_SK_SJ_SK_NS1J_6fusion15FusionCallbacksIS1N_NS1U_17LinearCombinationISJ_fSJ_fLNS_15FloatRoundStyleE2EEES1O_S1T_JEEENS4_5SM1004TMEM4LOAD26SM100_TMEM_LOAD_32dp32b16xENS4_13SM90_TMA_LOADENS13_INS14_ILi1ELi4ELi3EEES17_NSU_INS5_IJS18_S1Q_EEENS5_IJS1Q_SD_EEEEEEENS4_39AutoVectorizingCopyWithAssumedAlignmentILi128EEENS4_14SM90_TMA_STOREES29_S2B_S2B_EEEvvEEEEvNT_6ParamsE,"",@"SHT_CUDA_INFO"
	.sectionflags	@""
	.align	4


	//----- nvinfo : EIATTR_CUDA_API_VERSION
	.align		4
        /*0000*/ 	.byte	0x04, 0x37
        /*0002*/ 	.short	(.L_31 - .L_30)
.L_30:
        /*0004*/ 	.word	0x00000082


	//----- nvinfo : EIATTR_KPARAM_INFO
	.align		4
.L_31:
        /*0008*/ 	.byte	0x04, 0x17
        /*000a*/ 	.short	(.L_33 - .L_32)
.L_32:
        /*000c*/ 	.word	0x00000000
        /*0010*/ 	.short	0x0000
        /*0012*/ 	.short	0x0000
        /*0014*/ 	.byte	0x00, 0xf0, 0x01, 0x20


	//----- nvinfo : EIATTR_AT_ENTRY_FRAGMENTS
	.align		4
.L_33:
        /*0018*/ 	.byte	0x04, 0x4f
        /*001a*/ 	.short	(.L_35 - .L_34)


	//   ....[0]....
.L_34:
        /*001c*/ 	.word	0x00000007


	//----- nvinfo : EIATTR_RESERVED_SMEM_USED
	.align		4
.L_35:
        /*0020*/ 	.byte	0x01, 0x41
	.zero		2


	//----- nvinfo : EIATTR_SPARSE_MMA_MASK
	.align		4
        /*0024*/ 	.byte	0x03, 0x50
        /*0026*/ 	.short	0x0000


	//----- nvinfo : EIATTR_TCGEN05_2CTA_USED
	.align		4
        /*0028*/ 	.byte	0x01, 0x52
	.zero		2


	//----- nvinfo : EIATTR_MAXREG_COUNT
	.align		4
        /*002c*/ 	.byte	0x03, 0x1b
        /*002e*/ 	.short	0x00ff


	//----- nvinfo : EIATTR_NUM_BARRIERS
	.align		4
        /*0030*/ 	.byte	0x02, 0x4c
        /*0032*/ 	.byte	0x07
	.zero		1


	//----- nvinfo : EIATTR_EXTERNS
	.align		4
        /*0034*/ 	.byte	0x04, 0x0f
        /*0036*/ 	.short	(.L_37 - .L_36)


	//   ....[0]....
	.align		4
.L_36:
        /*0038*/ 	.word	index@(__assertfail)


	//----- nvinfo : EIATTR_MERCURY_ISA_VERSION
	.align		4
.L_37:
        /*003c*/ 	.byte	0x03, 0x5f
        /*003e*/ 	.short	0x0101


	//----- nvinfo : EIATTR_INT_WARP_WIDE_INSTR_OFFSETS
	.align		4
        /*0040*/ 	.byte	0x04, 0x31
        /*0042*/ 	.short	(.L_39 - .L_38)


	//   ....[0]....
.L_38:
        /*0044*/ 	.word	0x00000d40


	//   ....[1]....
        /*0048*/ 	.word	0x00000de0


	//   ....[2]....
        /*004c*/ 	.word	0x000043e0


	//   ....[3]....
        /*0050*/ 	.word	0x00004410


	//   ....[4]....
        /*0054*/ 	.word	0x00004430


	//   ....[5]....
        /*0058*/ 	.word	0x00004f70


	//   ....[6]....
        /*005c*/ 	.word	0x00005010


	//   ....[7]....
        /*0060*/ 	.word	0x000050d0


	//   ....[8]....
        /*0064*/ 	.word	0x00005140


	//   ....[9]....
        /*0068*/ 	.word	0x00005200


	//   ....[10]....
        /*006c*/ 	.word	0x000052a0


	//   ....[11]....
        /*0070*/ 	.word	0x00005310


	//   ....[12]....
        /*0074*/ 	.word	0x000053d0


	//   ....[13]....
        /*0078*/ 	.word	0x00005470


	//   ....[14]....
        /*007c*/ 	.word	0x00005510


	//   ....[15]....
        /*0080*/ 	.word	0x00005600


	//   ....[16]....
        /*0084*/ 	.word	0x000056d0


	//----- nvinfo : EIATTR_COOP_GROUP_MASK_REGIDS
	.align		4
.L_39:
        /*0088*/ 	.byte	0x04, 0x29
        /*008a*/ 	.short	(.L_41 - .L_40)


	//   ....[0]....
.L_40:
        /*008c*/ 	.word	0xffffffff


	//   ....[1]....
        /*0090*/ 	.word	0xffffffff


	//   ....[2]....
        /*0094*/ 	.word	0xffffffff


	//   ....[3]....
        /*0098*/ 	.word	0xffffffff


	//   ....[4]....
        /*009c*/ 	.word	0xffffffff


	//   ....[5]....
        /*00a0*/ 	.word	0xffffffff


	//   ....[6]....
        /*00a4*/ 	.word	0xffffffff


	//   ....[7]....
        /*00a8*/ 	.word	0xffffffff


	//   ....[8]....
        /*00ac*/ 	.word	0xffffffff


	//   ....[9]....
        /*00b0*/ 	.word	0xffffffff


	//   ....[10]....
        /*00b4*/ 	.word	0xffffffff


	//   ....[11]....
        /*00b8*/ 	.word	0xffffffff


	//   ....[12]....
        /*00bc*/ 	.word	0xffffffff


	//   ....[13]....
        /*00c0*/ 	.word	0xffffffff


	//----- nvinfo : EIATTR_COOP_GROUP_INSTR_OFFSETS
	.align		4
.L_41:
        /*00c4*/ 	.byte	0x04, 0x28
        /*00c6*/ 	.short	(.L_43 - .L_42)


	//   ....[0]....
.L_42:
        /*00c8*/ 	.word	0x000000b0


	//   ....[1]....
        /*00cc*/ 	.word	0x00000510


	//   ....[2]....
        /*00d0*/ 	.word	0x000006b0


	//   ....[3]....
        /*00d4*/ 	.word	0x00000840


	//   ....[4]....
        /*00d8*/ 	.word	0x00000930


	//   ....[5]....
        /*00dc*/ 	.word	0x00000a90


	//   ....[6]....
        /*00e0*/ 	.word	0x00000c20


	//   ....[7]....
        /*00e4*/ 	.word	0x00000e60


	//   ....[8]....
        /*00e8*/ 	.word	0x000023b0


	//   ....[9]....
        /*00ec*/ 	.word	0x000031d0


	//   ....[10]....
        /*00f0*/ 	.word	0x000036a0


	//   ....[11]....
        /*00f4*/ 	.word	0x000036d0


	//   ....[12]....
        /*00f8*/ 	.word	0x000042e0


	//   ....[13]....
        /*00fc*/ 	.word	0x000044f0


	//----- nvinfo : EIATTR_VRC_CTA_INIT_COUNT
	.align		4
.L_43:
        /*0100*/ 	.byte	0x02, 0x4a
        /*0102*/ 	.byte	0x80
	.zero		1


	//----- nvinfo : EIATTR_SYSCALL_OFFSETS
	.align		4
        /*0104*/ 	.byte	0x04, 0x46
        /*0106*/ 	.short	(.L_45 - .L_44)


	//   ....[0]....
.L_44:
        /*0108*/ 	.word	0x00006250


	//   ....[1]....
        /*010c*/ 	.word	0x00006340


	//   ....[2]....
        /*0110*/ 	.word	0x00006a70


	//   ....[3]....
        /*0114*/ 	.word	0x000073a0


	//   ....[4]....
        /*0118*/ 	.word	0x00007c70


	//   ....[5]....
        /*011c*/ 	.word	0x00008540


	//----- nvinfo : EIATTR_MBARRIER_INSTR_OFFSETS
	.align		4
.L_45:
        /*0120*/ 	.byte	0x04, 0x39
        /*0122*/ 	.short	(.L_47 - .L_46)


	//   ....[0]....
.L_46:
        /*0124*/ 	.word	0x00000640
        /*0128*/ 	.word	0x000000ff
        /*012c*/ 	.word	0x00000000
        /*0130*/ 	.short	0x0100
        /*0132*/ 	.byte	0x04
	.zero		1


	//   ....[1]....
        /*0134*/ 	.word	0x00000650
        /*0138*/ 	.word	0x000000ff
        /*013c*/ 	.word	0x00000018
        /*0140*/ 	.short	0x0100
        /*0142*/ 	.byte	0x04
	.zero		1


	//   ....[2]....
        /*0144*/ 	.word	0x00000660
        /*0148*/ 	.word	0x000000ff
        /*014c*/ 	.word	0x00000008
        /*0150*/ 	.short	0x0100
        /*0152*/ 	.byte	0x04
	.zero		1


	//   ....[3]....
        /*0154*/ 	.word	0x00000670
        /*0158*/ 	.word	0x000000ff
        /*015c*/ 	.word	0x00000020
        /*0160*/ 	.short	0x0100
        /*0162*/ 	.byte	0x04
	.zero		1


	//   ....[4]....
        /*0164*/ 	.word	0x00000680
        /*0168*/ 	.word	0x000000ff
        /*016c*/ 	.word	0x00000010
        /*0170*/ 	.short	0x0100
        /*0172*/ 	.byte	0x04
	.zero		1


	//   ....[5]....
        /*0174*/ 	.word	0x00000690
        /*0178*/ 	.word	0x000000ff
        /*017c*/ 	.word	0x00000028
        /*0180*/ 	.short	0x0100
        /*0182*/ 	.byte	0x04
	.zero		1


	//   ....[6]....
        /*0184*/ 	.word	0x000007b0
        /*0188*/ 	.word	0x000000ff
        /*018c*/ 	.word	0x00000030
        /*0190*/ 	.short	0x0100
        /*0192*/ 	.byte	0x04
	.zero		1


	//   ....[7]....
        /*0194*/ 	.word	0x000007c0
        /*0198*/ 	.word	0x000000ff
        /*019c*/ 	.word	0x00000050
        /*01a0*/ 	.short	0x0100
        /*01a2*/ 	.byte	0x04
	.zero		1


	//   ....[8]....
        /*01a4*/ 	.word	0x000007d0
        /*01a8*/ 	.word	0x000000ff
        /*01ac*/ 	.word	0x00000038
        /*01b0*/ 	.short	0x0100
        /*01b2*/ 	.byte	0x04
	.zero		1


	//   ....[9]....
        /*01b4*/ 	.word	0x000007e0
        /*01b8*/ 	.word	0x000000ff
        /*01bc*/ 	.word	0x00000058
        /*01c0*/ 	.short	0x0100
        /*01c2*/ 	.byte	0x04
	.zero		1


	//   ....[10]....
        /*01c4*/ 	.word	0x000007f0
        /*01c8*/ 	.word	0x000000ff
        /*01cc*/ 	.word	0x00000040
        /*01d0*/ 	.short	0x0100
        /*01d2*/ 	.byte	0x04
	.zero		1


	//   ....[11]....
        /*01d4*/ 	.word	0x00000800
        /*01d8*/ 	.word	0x000000ff
        /*01dc*/ 	.word	0x00000060
        /*01e0*/ 	.short	0x0100
        /*01e2*/ 	.byte	0x04
	.zero		1


	//   ....[12]....
        /*01e4*/ 	.word	0x00000810
        /*01e8*/ 	.word	0x000000ff
        /*01ec*/ 	.word	0x00000048
        /*01f0*/ 	.short	0x0100
        /*01f2*/ 	.byte	0x04
	.zero		1


	//   ....[13]....
        /*01f4*/ 	.word	0x00000820
        /*01f8*/ 	.word	0x000000ff
        /*01fc*/ 	.word	0x00000068
        /*0200*/ 	.short	0x0100
        /*0202*/ 	.byte	0x04
	.zero		1


	//   ....[14]....
        /*0204*/ 	.word	0x00000900
        /*0208*/ 	.word	0x000000ff
        /*020c*/ 	.word	0x00000070
        /*0210*/ 	.short	0x0100
        /*0212*/ 	.byte	0x06
	.zero		1


	//   ....[15]....
        /*0214*/ 	.word	0x00000910
        /*0218*/ 	.word	0x000000ff
        /*021c*/ 	.word	0x00000078
        /*0220*/ 	.short	0x0100
        /*0222*/ 	.byte	0x06
	.zero		1


	//   ....[16]....
        /*0224*/ 	.word	0x00000a40
        /*0228*/ 	.word	0x000000ff
        /*022c*/ 	.word	0x00000080
        /*0230*/ 	.short	0x0100
        /*0232*/ 	.byte	0x06
	.zero		1


	//   ....[17]....
        /*0234*/ 	.word	0x00000a50
        /*0238*/ 	.word	0x000000ff
        /*023c*/ 	.word	0x00000090
        /*0240*/ 	.short	0x0100
        /*0242*/ 	.byte	0x06
	.zero		1


	//   ....[18]....
        /*0244*/ 	.word	0x00000a60
        /*0248*/ 	.word	0x000000ff
        /*024c*/ 	.word	0x00000088
        /*0250*/ 	.short	0x0100
        /*0252*/ 	.byte	0x06
	.zero		1


	//   ....[19]....
        /*0254*/ 	.word	0x00000a70
        /*0258*/ 	.word	0x000000ff
        /*025c*/ 	.word	0x00000098
        /*0260*/ 	.short	0x0100
        /*0262*/ 	.byte	0x06
	.zero		1


	//   ....[20]....
        /*0264*/ 	.word	0x00000b90
        /*0268*/ 	.word	0x000000ff
        /*026c*/ 	.word	0x000000a0
        /*0270*/ 	.short	0x0100
        /*0272*/ 	.byte	0x04
	.zero		1


	//   ....[21]....
        /*0274*/ 	.word	0x00000ba0
        /*0278*/ 	.word	0x000000ff
        /*027c*/ 	.word	0x000000c0
        /*0280*/ 	.short	0x0100
        /*0282*/ 	.byte	0x04
	.zero		1


	//   ....[22]....
        /*0284*/ 	.word	0x00000bb0
        /*0288*/ 	.word	0x000000ff
        /*028c*/ 	.word	0x000000a8
        /*0290*/ 	.short	0x0100
        /*0292*/ 	.byte	0x04
	.zero		1


	//   ....[23]....
        /*0294*/ 	.word	0x00000bc0
        /*0298*/ 	.word	0x000000ff
        /*029c*/ 	.word	0x000000c8
        /*02a0*/ 	.short	0x0100
        /*02a2*/ 	.byte	0x04
	.zero		1


	//   ....[24]....
        /*02a4*/ 	.word	0x00000bd0
        /*02a8*/ 	.word	0x000000ff
        /*02ac*/ 	.word	0x000000b0
        /*02b0*/ 	.short	0x0100
        /*02b2*/ 	.byte	0x04
	.zero		1


	//   ....[25]....
        /*02b4*/ 	.word	0x00000be0
        /*02b8*/ 	.word	0x000000ff
        /*02bc*/ 	.word	0x000000d0
        /*02c0*/ 	.short	0x0100
        /*02c2*/ 	.byte	0x04
	.zero		1


	//   ....[26]....
        /*02c4*/ 	.word	0x00000bf0
        /*02c8*/ 	.word	0x000000ff
        /*02cc*/ 	.word	0x000000b8
        /*02d0*/ 	.short	0x0100
        /*02d2*/ 	.byte	0x04
	.zero		1


	//   ....[27]....
        /*02d4*/ 	.word	0x00000c00
        /*02d8*/ 	.word	0x000000ff
        /*02dc*/ 	.word	0x000000d8
        /*02e0*/ 	.short	0x0100
        /*02e2*/ 	.byte	0x04
	.zero		1


	//   ....[28]....
        /*02e4*/ 	.word	0x00000cf0
        /*02e8*/ 	.word	0x000000ff
        /*02ec*/ 	.word	0x000000e0
        /*02f0*/ 	.short	0x0100
        /*02f2*/ 	.byte	0x04
	.zero		1


	//   ....[29]....
        /*02f4*/ 	.word	0x00000d00
        /*02f8*/ 	.word	0x000000ff
        /*02fc*/ 	.word	0x000000f0
        /*0300*/ 	.short	0x0100
        /*0302*/ 	.byte	0x04
	.zero		1


	//   ....[30]....
        /*0304*/ 	.word	0x00000d10
        /*0308*/ 	.word	0x000000ff
        /*030c*/ 	.word	0x000000e8
        /*0310*/ 	.short	0x0100
        /*0312*/ 	.byte	0x04
	.zero		1


	//   ....[31]....
        /*0314*/ 	.word	0x00000d20
        /*0318*/ 	.word	0x000000ff
        /*031c*/ 	.word	0x000000f8
        /*0320*/ 	.short	0x0100
        /*0322*/ 	.byte	0x04
	.zero		1


	//   ....[32]....
        /*0324*/ 	.word	0x00000e20
        /*0328*/ 	.word	0x000000ff
        /*032c*/ 	.word	0x00000100
        /*0330*/ 	.short	0x0100
        /*0332*/ 	.byte	0x06
	.zero		1


	//   ....[33]....
        /*0334*/ 	.word	0x00001b40
        /*0338*/ 	.word	0x00000000
        /*033c*/ 	.word	0x000000f0
        /*0340*/ 	.short	0x010a
        /*0342*/ 	.byte	0xff
	.zero		1


	//   ....[34]....
        /*0344*/ 	.word	0x00001b70
        /*0348*/ 	.word	0x00000000
        /*034c*/ 	.word	0x000000e0
        /*0350*/ 	.short	0x0101
        /*0352*/ 	.byte	0xff
	.zero		1


	//   ....[35]....
        /*0354*/ 	.word	0x00001c30
        /*0358*/ 	.word	0x000000ff
        /*035c*/ 	.word	0x00000018
        /*0360*/ 	.short	0x010a
        /*0362*/ 	.byte	0x04
	.zero		1


	//   ....[36]....
        /*0364*/ 	.word	0x00001d10
        /*0368*/ 	.word	0x000000ff
        /*036c*/ 	.word	0x00000018
        /*0370*/ 	.short	0x010a
        /*0372*/ 	.byte	0x21
	.zero		1


	//   ....[37]....
        /*0374*/ 	.word	0x00001ec0
        /*0378*/ 	.word	0x000000ff
        /*037c*/ 	.word	0x00000018
        /*0380*/ 	.short	0x010a
        /*0382*/ 	.byte	0x05
	.zero		1


	//   ....[38]....
        /*0384*/ 	.word	0x00002010
        /*0388*/ 	.word	0x000000ff
        /*038c*/ 	.word	0x00000078
        /*0390*/ 	.short	0x0101
        /*0392*/ 	.byte	0x06
	.zero		1


	//   ....[39]....
        /*0394*/ 	.word	0x00002030
        /*0398*/ 	.word	0x000000ff
        /*039c*/ 	.word	0x00000018
        /*03a0*/ 	.short	0x010a
        /*03a2*/ 	.byte	0x04
	.zero		1


	//   ....[40]....
        /*03a4*/ 	.word	0x000020b0
        /*03a8*/ 	.word	0x000000ff
        /*03ac*/ 	.word	0x00000018
        /*03b0*/ 	.short	0x010a
        /*03b2*/ 	.byte	0x11
	.zero		1


	//   ....[41]....
        /*03b4*/ 	.word	0x00002240
        /*03b8*/ 	.word	0x000000ff
        /*03bc*/ 	.word	0x00000018
        /*03c0*/ 	.short	0x010a
        /*03c2*/ 	.byte	0x05
	.zero		1


	//   ....[42]....
        /*03c4*/ 	.word	0x000023e0
        /*03c8*/ 	.word	0x00000003
        /*03cc*/ 	.word	0x00000080
        /*03d0*/ 	.short	0x010a
        /*03d2*/ 	.byte	0xff
	.zero		1


	//   ....[43]....
        /*03d4*/ 	.word	0x00002530
        /*03d8*/ 	.word	0x00000000
        /*03dc*/ 	.word	0x00000000
        /*03e0*/ 	.short	0x0101
        /*03e2*/ 	.byte	0xff
	.zero		1


	//   ....[44]....
        /*03e4*/ 	.word	0x00002ae0
        /*03e8*/ 	.word	0x000000ff
        /*03ec*/ 	.word	0x00000000
        /*03f0*/ 	.short	0x010a
        /*03f2*/ 	.byte	0x04
	.zero		1


	//   ....[45]....
        /*03f4*/ 	.word	0x00002b70
        /*03f8*/ 	.word	0x000000ff
        /*03fc*/ 	.word	0x00000000
        /*0400*/ 	.short	0x010a
        /*0402*/ 	.byte	0x05
	.zero		1


	//   ....[46]....
        /*0404*/ 	.word	0x00002c10
        /*0408*/ 	.word	0x00000000
        /*040c*/ 	.word	0x00000000
        /*0410*/ 	.short	0x010a
        /*0412*/ 	.byte	0xff
	.zero		1


	//   ....[47]....
        /*0414*/ 	.word	0x00002d30
        /*0418*/ 	.word	0x00000002
        /*041c*/ 	.word	0x000000e0
        /*0420*/ 	.short	0x010a
        /*0422*/ 	.byte	0xff
	.zero		1


	//   ....[48]....
        /*0424*/ 	.word	0x00002da0
        /*0428*/ 	.word	0x00000002
        /*042c*/ 	.word	0x00000000
        /*0430*/ 	.short	0x0101
        /*0432*/ 	.byte	0xff
	.zero		1


	//   ....[49]....
        /*0434*/ 	.word	0x00002dc0
        /*0438*/ 	.word	0x000000ff
        /*043c*/ 	.word	0x00000090
        /*0440*/ 	.short	0x010a
        /*0442*/ 	.byte	0x04
	.zero		1


	//   ....[50]....
        /*0444*/ 	.word	0x00002ee0
        /*0448*/ 	.word	0x00000002
        /*044c*/ 	.word	0x00000080
        /*0450*/ 	.short	0x010a
        /*0452*/ 	.byte	0xff
	.zero		1


	//   ....[51]....
        /*0454*/ 	.word	0x00002fe0
        /*0458*/ 	.word	0x00000002
        /*045c*/ 	.word	0x00000000
        /*0460*/ 	.short	0x0101
        /*0462*/ 	.byte	0xff
	.zero		1


	//   ....[52]....
        /*0464*/ 	.word	0x00003070
        /*0468*/ 	.word	0x000000ff
        /*046c*/ 	.word	0x00000090
        /*0470*/ 	.short	0x0106
        /*0472*/ 	.byte	0x04
	.zero		1


	//   ....[53]....
        /*0474*/ 	.word	0x00003090
        /*0478*/ 	.word	0x000000ff
        /*047c*/ 	.word	0x00000090
        /*0480*/ 	.short	0x010a
        /*0482*/ 	.byte	0x04
	.zero		1


	//   ....[54]....
        /*0484*/ 	.word	0x00003120
        /*0488*/ 	.word	0x000000ff
        /*048c*/ 	.word	0x00000090
        /*0490*/ 	.short	0x0106
        /*0492*/ 	.byte	0x07
	.zero		1


	//   ....[55]....
        /*0494*/ 	.word	0x00003160
        /*0498*/ 	.word	0x00000000
        /*049c*/ 	.word	0x00000090
        /*04a0*/ 	.short	0x010a
        /*04a2*/ 	.byte	0xff
	.zero		1


	//   ....[56]....
        /*04a4*/ 	.word	0x000033a0
        /*04a8*/ 	.word	0x000000ff
        /*04ac*/ 	.word	0x00000008
        /*04b0*/ 	.short	0x010a
        /*04b2*/ 	.byte	0x05
	.zero		1


	//   ....[57]....
        /*04b4*/ 	.word	0x000033c0
        /*04b8*/ 	.word	0x000000ff
        /*04bc*/ 	.word	0x00000008
        /*04c0*/ 	.short	0x010a
        /*04c2*/ 	.byte	0x05
	.zero		1


	//   ....[58]....
        /*04c4*/ 	.word	0x00003550
        /*04c8*/ 	.word	0x000000ff
        /*04cc*/ 	.word	0x00000008
        /*04d0*/ 	.short	0x010a
        /*04d2*/ 	.byte	0x05
	.zero		1


	//   ....[59]....
        /*04d4*/ 	.word	0x00003570
        /*04d8*/ 	.word	0x000000ff
        /*04dc*/ 	.word	0x00000008
        /*04e0*/ 	.short	0x010a
        /*04e2*/ 	.byte	0x05
	.zero		1


	//   ....[60]....
        /*04e4*/ 	.word	0x00003630
        /*04e8*/ 	.word	0x000000ff
        /*04ec*/ 	.word	0x00000000
        /*04f0*/ 	.short	0x0101
        /*04f2*/ 	.byte	0x04
	.zero		1


	//   ....[61]....
        /*04f4*/ 	.word	0x00003960
        /*04f8*/ 	.word	0x00000000
        /*04fc*/ 	.word	0x00000080
        /*0500*/ 	.short	0x010a
        /*0502*/ 	.byte	0xff
	.zero		1


	//   ....[62]....
        /*0504*/ 	.word	0x00003a20
        /*0508*/ 	.word	0x00000000
        /*050c*/ 	.word	0x00000000
        /*0510*/ 	.short	0x0101
        /*0512*/ 	.byte	0xff
	.zero		1


	//   ....[63]....
        /*0514*/ 	.word	0x00003ae0
        /*0518*/ 	.word	0x000000ff
        /*051c*/ 	.word	0x00000000
        /*0520*/ 	.short	0x010a
        /*0522*/ 	.byte	0x04
	.zero		1


	//   ....[64]....
        /*0524*/ 	.word	0x00003af0
        /*0528*/ 	.word	0x000000ff
        /*052c*/ 	.word	0x000000c0
        /*0530*/ 	.short	0x010a
        /*0532*/ 	.byte	0x1f
	.zero		1


	//   ....[65]....
        /*0534*/ 	.word	0x00003ba0
        /*0538*/ 	.word	0x000000ff
        /*053c*/ 	.word	0x00000000
        /*0540*/ 	.short	0x010a
        /*0542*/ 	.byte	0x05
	.zero		1


	//   ....[66]....
        /*0544*/ 	.word	0x00003cd0
        /*0548*/ 	.word	0x000000ff
        /*054c*/ 	.word	0x00000000
        /*0550*/ 	.short	0x010a
        /*0552*/ 	.byte	0x04
	.zero		1


	//   ....[67]....
        /*0554*/ 	.word	0x00003fd0
        /*0558*/ 	.word	0x000000ff
        /*055c*/ 	.word	0x00000000
        /*0560*/ 	.short	0x010a
        /*0562*/ 	.byte	0x04
	.zero		1


	//   ....[68]....
        /*0564*/ 	.word	0x00004060
        /*0568*/ 	.word	0x000000ff
        /*056c*/ 	.word	0x00000000
        /*0570*/ 	.short	0x010a
        /*0572*/ 	.byte	0x05
	.zero		1


	//   ....[69]....
        /*0574*/ 	.word	0x000040f0
        /*0578*/ 	.word	0x000000ff
        /*057c*/ 	.word	0x00000000
        /*0580*/ 	.short	0x010a
        /*0582*/ 	.byte	0x05
	.zero		1


	//   ....[70]....
        /*0584*/ 	.word	0x00004190
        /*0588*/ 	.word	0x00000000
        /*058c*/ 	.word	0x00000000
        /*0590*/ 	.short	0x010a
        /*0592*/ 	.byte	0xff
	.zero		1


	//   ....[71]....
        /*0594*/ 	.word	0x000041d0
        /*0598*/ 	.word	0x00000000
        /*059c*/ 	.word	0x00000000
        /*05a0*/ 	.short	0x010a
        /*05a2*/ 	.byte	0xff
	.zero		1


	//   ....[72]....
        /*05a4*/ 	.word	0x00004240
        /*05a8*/ 	.word	0x000000ff
        /*05ac*/ 	.word	0x00000000
        /*05b0*/ 	.short	0x0101
        /*05b2*/ 	.byte	0x04
	.zero		1


	//   ....[73]....
        /*05b4*/ 	.word	0x00004280
        /*05b8*/ 	.word	0x000000ff
        /*05bc*/ 	.word	0x00000100
        /*05c0*/ 	.short	0x010a
        /*05c2*/ 	.byte	0x1a
	.zero		1


	//   ....[74]....
        /*05c4*/ 	.word	0x000042d0
        /*05c8*/ 	.word	0x000000ff
        /*05cc*/ 	.word	0x00000000
        /*05d0*/ 	.short	0x0101
        /*05d2*/ 	.byte	0x04
	.zero		1


	//   ....[75]....
        /*05d4*/ 	.word	0x00004770
        /*05d8*/ 	.word	0x0000000c
        /*05dc*/ 	.word	0x00000080
        /*05e0*/ 	.short	0x010a
        /*05e2*/ 	.byte	0xff
	.zero		1


	//   ....[76]....
        /*05e4*/ 	.word	0x000048e0
        /*05e8*/ 	.word	0x00000000
        /*05ec*/ 	.word	0x00000000
        /*05f0*/ 	.short	0x0101
        /*05f2*/ 	.byte	0xff
	.zero		1


	//   ....[77]....
        /*05f4*/ 	.word	0x00004d70
        /*05f8*/ 	.word	0x000000ff
        /*05fc*/ 	.word	0x00000078
        /*0600*/ 	.short	0x010a
        /*0602*/ 	.byte	0x15
	.zero		1


	//   ....[78]....
        /*0604*/ 	.word	0x00004ef0
        /*0608*/ 	.word	0x000000ff
        /*060c*/ 	.word	0x00000050
        /*0610*/ 	.short	0x010a
        /*0612*/ 	.byte	0x15
	.zero		1


	//   ....[79]....
        /*0614*/ 	.word	0x000050f0
        /*0618*/ 	.word	0x000000ff
        /*061c*/ 	.word	0x00000030
        /*0620*/ 	.short	0x010b
        /*0622*/ 	.byte	0x15
	.zero		1


	//   ....[80]....
        /*0624*/ 	.word	0x00005100
        /*0628*/ 	.word	0x000000ff
        /*062c*/ 	.word	0x00000000
        /*0630*/ 	.short	0x0101
        /*0632*/ 	.byte	0x06
	.zero		1


	//   ....[81]....
        /*0634*/ 	.word	0x00005110
        /*0638*/ 	.word	0x000000ff
        /*063c*/ 	.word	0x00000058
        /*0640*/ 	.short	0x010a
        /*0642*/ 	.byte	0x15
	.zero		1


	//   ....[82]....
        /*0644*/ 	.word	0x000052c0
        /*0648*/ 	.word	0x000000ff
        /*064c*/ 	.word	0x00000038
        /*0650*/ 	.short	0x010b
        /*0652*/ 	.byte	0x15
	.zero		1


	//   ....[83]....
        /*0654*/ 	.word	0x000052d0
        /*0658*/ 	.word	0x000000ff
        /*065c*/ 	.word	0x00000000
        /*0660*/ 	.short	0x0101
        /*0662*/ 	.byte	0x06
	.zero		1


	//   ....[84]....
        /*0664*/ 	.word	0x000052e0
        /*0668*/ 	.word	0x000000ff
        /*066c*/ 	.word	0x00000060
        /*0670*/ 	.short	0x010a
        /*0672*/ 	.byte	0x15
	.zero		1


	//   ....[85]....
        /*0674*/ 	.word	0x00005490
        /*0678*/ 	.word	0x000000ff
        /*067c*/ 	.word	0x00000040
        /*0680*/ 	.short	0x010b
        /*0682*/ 	.byte	0x15
	.zero		1


	//   ....[86]....
        /*0684*/ 	.word	0x000054a0
        /*0688*/ 	.word	0x000000ff
        /*068c*/ 	.word	0x00000000
        /*0690*/ 	.short	0x0101
        /*0692*/ 	.byte	0x06
	.zero		1


	//   ....[87]....
        /*0694*/ 	.word	0x000054b0
        /*0698*/ 	.word	0x000000ff
        /*069c*/ 	.word	0x00000068
        /*06a0*/ 	.short	0x010a
        /*06a2*/ 	.byte	0x15
	.zero		1


	//   ....[88]....
        /*06a4*/ 	.word	0x000056f0
        /*06a8*/ 	.word	0x000000ff
        /*06ac*/ 	.word	0x00000048
        /*06b0*/ 	.short	0x010b
        /*06b2*/ 	.byte	0x15
	.zero		1


	//   ....[89]....
        /*06b4*/ 	.word	0x00005700
        /*06b8*/ 	.word	0x000000ff
        /*06bc*/ 	.word	0x00000000
        /*06c0*/ 	.short	0x0101
        /*06c2*/ 	.byte	0x25
	.zero		1


	//   ....[90]....
        /*06c4*/ 	.word	0x00005740
        /*06c8*/ 	.word	0x000000ff
        /*06cc*/ 	.word	0x00000050
        /*06d0*/ 	.short	0x010a
        /*06d2*/ 	.byte	0x15
	.zero		1


	//   ....[91]....
        /*06d4*/ 	.word	0x00005760
        /*06d8*/ 	.word	0x000000ff
        /*06dc*/ 	.word	0x00000058
        /*06e0*/ 	.short	0x010a
        /*06e2*/ 	.byte	0x15
	.zero		1


	//   ....[92]....
        /*06e4*/ 	.word	0x00005780
        /*06e8*/ 	.word	0x000000ff
        /*06ec*/ 	.word	0x00000060
        /*06f0*/ 	.short	0x010a
        /*06f2*/ 	.byte	0x15
	.zero		1


	//   ....[93]....
        /*06f4*/ 	.word	0x000057c0
        /*06f8*/ 	.word	0x00000000
        /*06fc*/ 	.word	0x00000068
        /*0700*/ 	.short	0x010a
        /*0702*/ 	.byte	0xff
	.zero		1


	//   ....[94]....
        /*0704*/ 	.word	0x00005ae0
        /*0708*/ 	.word	0x00000003
        /*070c*/ 	.word	0x00000080
        /*0710*/ 	.short	0x010a
        /*0712*/ 	.byte	0xff
	.zero		1


	//   ....[95]....
        /*0714*/ 	.word	0x00005c60
        /*0718*/ 	.word	0x00000000
        /*071c*/ 	.word	0x00000000
        /*0720*/ 	.short	0x0101
        /*0722*/ 	.byte	0xff
	.zero		1


	//   ....[96]....
        /*0724*/ 	.word	0x00006740
        /*0728*/ 	.word	0x000000ff
        /*072c*/ 	.word	0x00000030
        /*0730*/ 	.short	0x010a
        /*0732*/ 	.byte	0x2b
	.zero		1


	//   ....[97]....
        /*0734*/ 	.word	0x00006770
        /*0738*/ 	.word	0x00000036
        /*073c*/ 	.word	0x000000a0
        /*0740*/ 	.short	0x010a
        /*0742*/ 	.byte	0xff
	.zero		1


	//   ....[98]....
        /*0744*/ 	.word	0x00006880
        /*0748*/ 	.word	0x000000ff
        /*074c*/ 	.word	0x00000030
        /*0750*/ 	.short	0x010a
        /*0752*/ 	.byte	0x2b
	.zero		1


	//   ....[99]....
        /*0754*/ 	.word	0x00006950
        /*0758*/ 	.word	0x00000036
        /*075c*/ 	.word	0x000000a0
        /*0760*/ 	.short	0x010a
        /*0762*/ 	.byte	0xff
	.zero		1


	//   ....[100]....
        /*0764*/ 	.word	0x00007110
        /*0768*/ 	.word	0x00000000
        /*076c*/ 	.word	0x00000000
        /*0770*/ 	.short	0x0101
        /*0772*/ 	.byte	0xff
	.zero		1


	//   ....[101]....
        /*0774*/ 	.word	0x00007120
        /*0778*/ 	.word	0x00000002
        /*077c*/ 	.word	0x00000030
        /*0780*/ 	.short	0x010a
        /*0782*/ 	.byte	0xff
	.zero		1


	//   ....[102]....
        /*0784*/ 	.word	0x000071e0
        /*0788*/ 	.word	0x00000002
        /*078c*/ 	.word	0x00000030
        /*0790*/ 	.short	0x010a
        /*0792*/ 	.byte	0xff
	.zero		1


	//   ....[103]....
        /*0794*/ 	.word	0x000079e0
        /*0798*/ 	.word	0x00000000
        /*079c*/ 	.word	0x00000000
        /*07a0*/ 	.short	0x0101
        /*07a2*/ 	.byte	0xff
	.zero		1


	//   ....[104]....
        /*07a4*/ 	.word	0x00007a00
        /*07a8*/ 	.word	0x00000002
        /*07ac*/ 	.word	0x00000030
        /*07b0*/ 	.short	0x010a
        /*07b2*/ 	.byte	0xff
	.zero		1


	//   ....[105]....
        /*07b4*/ 	.word	0x00007ab0
        /*07b8*/ 	.word	0x00000002
        /*07bc*/ 	.word	0x00000030
        /*07c0*/ 	.short	0x010a
        /*07c2*/ 	.byte	0xff
	.zero		1


	//   ....[106]....
        /*07c4*/ 	.word	0x000082b0
        /*07c8*/ 	.word	0x00000000
        /*07cc*/ 	.word	0x00000000
        /*07d0*/ 	.short	0x0101
        /*07d2*/ 	.byte	0xff
	.zero		1


	//   ....[107]....
        /*07d4*/ 	.word	0x000082d0
        /*07d8*/ 	.word	0x00000003
        /*07dc*/ 	.word	0x00000030
        /*07e0*/ 	.short	0x010a
        /*07e2*/ 	.byte	0xff
	.zero		1


	//   ....[108]....
        /*07e4*/ 	.word	0x00008380
        /*07e8*/ 	.word	0x00000003
        /*07ec*/ 	.word	0x00000030
        /*07f0*/ 	.short	0x010a
        /*07f2*/ 	.byte	0xff
	.zero		1


	//   ....[109]....
        /*07f4*/ 	.word	0x00008630
        /*07f8*/ 	.word	0x00000036
        /*07fc*/ 	.word	0x00000000
        /*0800*/ 	.short	0x0101
        /*0802*/ 	.byte	0xff
	.zero		1


	//   ....[110]....
        /*0804*/ 	.word	0x00008bd0
        /*0808*/ 	.word	0x00000000
        /*080c*/ 	.word	0x00000000
        /*0810*/ 	.short	0x0101
        /*0812*/ 	.byte	0xff
	.zero		1


	//   ....[111]....
        /*0814*/ 	.word	0x00008e70
        /*0818*/ 	.word	0x000000ff
        /*081c*/ 	.word	0x00000000
        /*0820*/ 	.short	0x0101
        /*0822*/ 	.byte	0x06
	.zero		1


	//   ....[112]....
        /*0824*/ 	.word	0x00008e90
        /*0828*/ 	.word	0x00000000
        /*082c*/ 	.word	0x000000f0
        /*0830*/ 	.short	0x010a
        /*0832*/ 	.byte	0xff
	.zero		1


	//   ....[113]....
        /*0834*/ 	.word	0x00008ef0
        /*0838*/ 	.word	0x00000000
        /*083c*/ 	.word	0x00000018
        /*0840*/ 	.short	0x010a
        /*0842*/ 	.byte	0xff
	.zero		1


	//   ....[114]....
        /*0844*/ 	.word	0x00008f50
        /*0848*/ 	.word	0x00000000
        /*084c*/ 	.word	0x00000018
        /*0850*/ 	.short	0x010a
        /*0852*/ 	.byte	0xff
	.zero		1


	//   ....[115]....
        /*0854*/ 	.word	0x00008fa0
        /*0858*/ 	.word	0x00000003
        /*085c*/ 	.word	0x00000080
        /*0860*/ 	.short	0x010a
        /*0862*/ 	.byte	0xff
	.zero		1


	//   ....[116]....
        /*0864*/ 	.word	0x00009000
        /*0868*/ 	.word	0x00000000
        /*086c*/ 	.word	0x00000000
        /*0870*/ 	.short	0x010a
        /*0872*/ 	.byte	0xff
	.zero		1


	//   ....[117]....
        /*0874*/ 	.word	0x00009060
        /*0878*/ 	.word	0x00000000
        /*087c*/ 	.word	0x00000000
        /*0880*/ 	.short	0x010a
        /*0882*/ 	.byte	0xff
	.zero		1


	//   ....[118]....
        /*0884*/ 	.word	0x000090b0
        /*0888*/ 	.word	0x00000002
        /*088c*/ 	.word	0x000000e0
        /*0890*/ 	.short	0x010a
        /*0892*/ 	.byte	0xff
	.zero		1


	//   ....[119]....
        /*0894*/ 	.word	0x00009110
        /*0898*/ 	.word	0x00000002
        /*089c*/ 	.word	0x00000090
        /*08a0*/ 	.short	0x010a
        /*08a2*/ 	.byte	0xff
	.zero		1


	//   ....[120]....
        /*08a4*/ 	.word	0x00009160
        /*08a8*/ 	.word	0x00000002
        /*08ac*/ 	.word	0x00000080
        /*08b0*/ 	.short	0x010a
        /*08b2*/ 	.byte	0xff
	.zero		1


	//   ....[121]....
        /*08b4*/ 	.word	0x000091c0
        /*08b8*/ 	.word	0x00000000
        /*08bc*/ 	.word	0x00000090
        /*08c0*/ 	.short	0x010a
        /*08c2*/ 	.byte	0xff
	.zero		1


	//   ....[122]....
        /*08c4*/ 	.word	0x00009220
        /*08c8*/ 	.word	0x00000005
        /*08cc*/ 	.word	0x00000008
        /*08d0*/ 	.short	0x010a
        /*08d2*/ 	.byte	0xff
	.zero		1


	//   ....[123]....
        /*08d4*/ 	.word	0x00009300
        /*08d8*/ 	.word	0x00000000
        /*08dc*/ 	.word	0x00000008
        /*08e0*/ 	.short	0x010a
        /*08e2*/ 	.byte	0xff
	.zero		1


	//   ....[124]....
        /*08e4*/ 	.word	0x00009350
        /*08e8*/ 	.word	0x00000000
        /*08ec*/ 	.word	0x00000080
        /*08f0*/ 	.short	0x010a
        /*08f2*/ 	.byte	0xff
	.zero		1


	//   ....[125]....
        /*08f4*/ 	.word	0x000093b0
        /*08f8*/ 	.word	0x00000000
        /*08fc*/ 	.word	0x000000c0
        /*0900*/ 	.short	0x010a
        /*0902*/ 	.byte	0xff
	.zero		1


	//   ....[126]....
        /*0904*/ 	.word	0x00009410
        /*0908*/ 	.word	0x00000000
        /*090c*/ 	.word	0x00000000
        /*0910*/ 	.short	0x010a
        /*0912*/ 	.byte	0xff
	.zero		1


	//   ....[127]....
        /*0914*/ 	.word	0x00009470
        /*0918*/ 	.word	0x00000000
        /*091c*/ 	.word	0x00000000
        /*0920*/ 	.short	0x010a
        /*0922*/ 	.byte	0xff
	.zero		1


	//   ....[128]....
        /*0924*/ 	.word	0x000094d0
        /*0928*/ 	.word	0x00000000
        /*092c*/ 	.word	0x00000000
        /*0930*/ 	.short	0x010a
        /*0932*/ 	.byte	0xff
	.zero		1


	//   ....[129]....
        /*0934*/ 	.word	0x00009530
        /*0938*/ 	.word	0x00000000
        /*093c*/ 	.word	0x00000000
        /*0940*/ 	.short	0x010a
        /*0942*/ 	.byte	0xff
	.zero		1


	//   ....[130]....
        /*0944*/ 	.word	0x00009590
        /*0948*/ 	.word	0x00000000
        /*094c*/ 	.word	0x00000100
        /*0950*/ 	.short	0x010a
        /*0952*/ 	.byte	0xff
	.zero		1


	//   ....[131]....
        /*0954*/ 	.word	0x000095e0
        /*0958*/ 	.word	0x0000000c
        /*095c*/ 	.word	0x00000080
        /*0960*/ 	.short	0x010a
        /*0962*/ 	.byte	0xff
	.zero		1


	//   ....[132]....
        /*0964*/ 	.word	0x00009640
        /*0968*/ 	.word	0x00000000
        /*096c*/ 	.word	0x00000078
        /*0970*/ 	.short	0x010a
        /*0972*/ 	.byte	0xff
	.zero		1


	//   ....[133]....
        /*0974*/ 	.word	0x000096a0
        /*0978*/ 	.word	0x00000000
        /*097c*/ 	.word	0x00000050
        /*0980*/ 	.short	0x010a
        /*0982*/ 	.byte	0xff
	.zero		1


	//   ....[134]....
        /*0984*/ 	.word	0x00009700
        /*0988*/ 	.word	0x00000000
        /*098c*/ 	.word	0x00000058
        /*0990*/ 	.short	0x010a
        /*0992*/ 	.byte	0xff
	.zero		1


	//   ....[135]....
        /*0994*/ 	.word	0x00009760
        /*0998*/ 	.word	0x00000000
        /*099c*/ 	.word	0x00000060
        /*09a0*/ 	.short	0x010a
        /*09a2*/ 	.byte	0xff
	.zero		1


	//   ....[136]....
        /*09a4*/ 	.word	0x000097c0
        /*09a8*/ 	.word	0x00000000
        /*09ac*/ 	.word	0x00000068
        /*09b0*/ 	.short	0x010a
        /*09b2*/ 	.byte	0xff
	.zero		1


	//   ....[137]....
        /*09b4*/ 	.word	0x00009820
        /*09b8*/ 	.word	0x00000000
        /*09bc*/ 	.word	0x00000050
        /*09c0*/ 	.short	0x010a
        /*09c2*/ 	.byte	0xff
	.zero		1


	//   ....[138]....
        /*09c4*/ 	.word	0x00009880
        /*09c8*/ 	.word	0x00000000
        /*09cc*/ 	.word	0x00000058
        /*09d0*/ 	.short	0x010a
        /*09d2*/ 	.byte	0xff
	.zero		1


	//   ....[139]....
        /*09d4*/ 	.word	0x000098e0
        /*09d8*/ 	.word	0x00000000
        /*09dc*/ 	.word	0x00000060
        /*09e0*/ 	.short	0x010a
        /*09e2*/ 	.byte	0xff
	.zero		1


	//   ....[140]....
        /*09e4*/ 	.word	0x00009930
        /*09e8*/ 	.word	0x00000003
        /*09ec*/ 	.word	0x00000080
        /*09f0*/ 	.short	0x010a
        /*09f2*/ 	.byte	0xff
	.zero		1


	//   ....[141]....
        /*09f4*/ 	.word	0x00009990
        /*09f8*/ 	.word	0x00000002
        /*09fc*/ 	.word	0x00000030
        /*0a00*/ 	.short	0x010a
        /*0a02*/ 	.byte	0xff
	.zero		1


	//   ....[142]....
        /*0a04*/ 	.word	0x000099e0
        /*0a08*/ 	.word	0x00000036
        /*0a0c*/ 	.word	0x000000a0
        /*0a10*/ 	.short	0x010a
        /*0a12*/ 	.byte	0xff
	.zero		1


	//   ....[143]....
        /*0a14*/ 	.word	0x00009a30
        /*0a18*/ 	.word	0x00000002
        /*0a1c*/ 	.word	0x00000030
        /*0a20*/ 	.short	0x010a
        /*0a22*/ 	.byte	0xff
	.zero		1


	//   ....[144]....
        /*0a24*/ 	.word	0x00009a80
        /*0a28*/ 	.word	0x00000002
        /*0a2c*/ 	.word	0x00000030
        /*0a30*/ 	.short	0x010a
        /*0a32*/ 	.byte	0xff
	.zero		1


	//   ....[145]....
        /*0a34*/ 	.word	0x00009ad0
        /*0a38*/ 	.word	0x00000003
        /*0a3c*/ 	.word	0x00000030
        /*0a40*/ 	.short	0x010a
        /*0a42*/ 	.byte	0xff
	.zero		1


	//----- nvinfo : EIATTR_NUM_MBARRIERS
	.align		4
.L_47:
        /*0a44*/ 	.byte	0x03, 0x38
        /*0a46*/ 	.short	0x0021


	//----- nvinfo : EIATTR_EXIT_INSTR_OFFSETS
	.align		4
        /*0a48*/ 	.byte	0x04, 0x1c
        /*0a4a*/ 	.short	(.L_49 - .L_48)


	//   ....[0]....
.L_48:
        /*0a4c*/ 	.word	0x00002c40


	//   ....[1]....
        /*0a50*/ 	.word	0x00003130


	//   ....[2]....
        /*0a54*/ 	.word	0x00003190


	//   ....[3]....
        /*0a58*/ 	.word	0x00004500


	//   ....[4]....
        /*0a5c*/ 	.word	0x000057f0


	//   ....[5]....
        /*0a60*/ 	.word	0x00005830


	//   ....[6]....
        /*0a64*/ 	.word	0x00008d70


	//   ....[7]....
        /*0a68*/ 	.word	0x00008de0


	//   ....[8]....
        /*0a6c*/ 	.word	0x00008e10


	//   ....[9]....
        /*0a70*/ 	.word	0x00008e80


	//----- nvinfo : EIATTR_MAX_THREADS
	.align		4
.L_49:
        /*0a74*/ 	.byte	0x04, 0x05
        /*0a76*/ 	.short	(.L_51 - .L_50)
.L_50:
        /*0a78*/ 	.word	0x00000100
        /*0a7c*/ 	.word	0x00000001
        /*0a80*/ 	.word	0x00000001


	//----- nvinfo : EIATTR_CRS_STACK_SIZE
	.align		4
.L_51:
        /*0a84*/ 	.byte	0x04, 0x1e
        /*0a86*/ 	.short	(.L_53 - .L_52)
.L_52:
        /*0a88*/ 	.word	0x00000000


	//----- nvinfo : EIATTR_CBANK_PARAM_SIZE
	.align		4
.L_53:
        /*0a8c*/ 	.byte	0x03, 0x19
        /*0a8e*/ 	.short	0x0800


	//----- nvinfo : EIATTR_PARAM_CBANK
	.align		4
        /*0a90*/ 	.byte	0x04, 0x0a
        /*0a92*/ 	.short	(.L_55 - .L_54)
	.align		4
.L_54:
        /*0a94*/ 	.word	index@(.nv.constant0._ZN7cutlass13device_kernelINS_4gemm6kernel13GemmUniversalIN4cute5tupleIJiiiiEEENS1_10collective13CollectiveMmaINS1_35MainloopSm100TmaUmmaWarpSpecializedILi3ELi2ELi4ENS5_IJNS4_1CILi4EEENSA_ILi2EEENSA_ILi1EEEEEEEENS5_IJNSA_ILi128EEESG_NSA_ILi64EEEEEENS_6half_tENS5_IJlSD_lEEESJ_NS5_IJSD_llEEENS4_8TiledMMAINS4_8MMA_AtomIJNS4_26SM100_MMA_F16BF16_2x1SM_SSISJ_SJ_fLi128ELi128ELNS4_4UMMA5MajorE0ELSQ_1ELNSP_7ScaleInE0ELSR_0EEEEEENS4_6LayoutINS5_IJSD_SD_SD_EEENS5_IJNSA_ILi0EEESW_SW_EEEEENS5_IJNS4_10UnderscoreESZ_SZ_EEEEENS4_28SM100_TMA_2SM_LOAD_MULTICASTENS4_14ComposedLayoutINS4_7SwizzleILi3ELi4ELi3EEENS4_18smem_ptr_flag_bitsILi16EEENSU_INS5_IJNSA_ILi8EEESH_EEENS5_IJSH_SD_EEEEEEEvNS4_8identityES12_NS13_IS15_S17_NSU_INS5_IJSH_S18_EEENS5_IJSD_SH_EEEEEEEvS1D_EENS_8epilogue10collective18CollectiveEpilogueINS1J_23Sm100TmaWarpSpecializedILi4ELi2ELi16ELb1ELb0EEEJNS5_IJSH_SG_SH_EEENS5_IJNSU_ISH_SD_EENSU_INS5_IJNSA_ILi16EEESC_EEES1F_EEEEESJ_SK_SJ_SK_NS1J_6fusion15FusionCallbacksIS1N_NS1U_17LinearCombinationISJ_fSJ_fLNS_15FloatRoundStyleE2EEES1O_S1T_JEEENS4_5SM1004TMEM4LOAD26SM100_TMEM_LOAD_32dp32b16xENS4_13SM90_TMA_LOADENS13_INS14_ILi1ELi4ELi3EEES17_NSU_INS5_IJS18_S1Q_EEENS5_IJS1Q_SD_EEEEEEENS4_39AutoVectorizingCopyWithAssumedAlignmentILi128EEENS4_14SM90_TMA_STOREES29_S2B_S2B_EEEvvEEEEvNT_6ParamsE)
        /*0a98*/ 	.short	0x0380
        /*0a9a*/ 	.short	0x0800


	//----- nvinfo : EIATTR_SW_WAR
	.align		4
.L_55:
        /*0a9c*/ 	.byte	0x04, 0x36
        /*0a9e*/ 	.short	(.L_57 - .L_56)
.L_56:
        /*0aa0*/ 	.word	0x00000008
.L_57:


//--------------------- .nv.callgraph             --------------------------
	.section	.nv.callgraph,"",@"SHT_CUDA_CALLGRAPH"
	.align	4
	.sectionentsize	8
	.align		4
        /*0000*/ 	.word	0x00000000
	.align		4
        /*0004*/ 	.word	0xffffffff
	.align		4
        /*0008*/ 	.word	index@(_ZN7cutlass13device_kernelINS_4gemm6kernel13GemmUniversalIN4cute5tupleIJiiiiEEENS1_10collective13CollectiveMmaINS1_35MainloopSm100TmaUmmaWarpSpecializedILi3ELi2ELi4ENS5_IJNS4_1CILi4EEENSA_ILi2EEENSA_ILi1EEEEEEEENS5_IJNSA_ILi128EEESG_NSA_ILi64EEEEEENS_6half_tENS5_IJlSD_lEEESJ_NS5_IJSD_llEEENS4_8TiledMMAINS4_8MMA_AtomIJNS4_26SM100_MMA_F16BF16_2x1SM_SSISJ_SJ_fLi128ELi128ELNS4_4UMMA5MajorE0ELSQ_1ELNSP_7ScaleInE0ELSR_0EEEEEENS4_6LayoutINS5_IJSD_SD_SD_EEENS5_IJNSA_ILi0EEESW_SW_EEEEENS5_IJNS4_10UnderscoreESZ_SZ_EEEEENS4_28SM100_TMA_2SM_LOAD_MULTICASTENS4_14ComposedLayoutINS4_7SwizzleILi3ELi4ELi3EEENS4_18smem_ptr_flag_bitsILi16EEENSU_INS5_IJNSA_ILi8EEESH_EEENS5_IJSH_SD_EEEEEEEvNS4_8identityES12_NS13_IS15_S17_NSU_INS5_IJSH_S18_EEENS5_IJSD_SH_EEEEEEEvS1D_EENS_8epilogue10collective18CollectiveEpilogueINS1J_23Sm100TmaWarpSpecializedILi4ELi2ELi16ELb1ELb0EEEJNS5_IJSH_SG_SH_EEENS5_IJNSU_ISH_SD_EENSU_INS5_IJNSA_ILi16EEESC_EEES1F_EEEEESJ_SK_SJ_SK_NS1J_6fusion15FusionCallbacksIS1N_NS1U_17LinearCombinationISJ_fSJ_fLNS_15FloatRoundStyleE2EEES1O_S1T_JEEENS4_5SM1004TMEM4LOAD26SM100_TMEM_LOAD_32dp32b16xENS4_13SM90_TMA_LOADENS13_INS14_ILi1ELi4ELi3EEES17_NSU_INS5_IJS18_S1Q_EEENS5_IJS1Q_SD_EEEEEEENS4_39AutoVectorizingCopyWithAssumedAlignmentILi128EEENS4_14SM90_TMA_STOREES29_S2B_S2B_EEEvvEEEEvNT_6ParamsE)
	.align		4
        /*000c*/ 	.word	index@(__assertfail)
	.align		4
        /*0010*/ 	.word	0x00000000
	.align		4
        /*0014*/ 	.word	0xfffffffe
	.align		4
        /*0018*/ 	.word	0x00000000
	.align		4
        /*001c*/ 	.word	0xfffffffd
	.align		4
        /*0020*/ 	.word	0x00000000
	.align		4
        /*0024*/ 	.word	0xfffffffc


//--------------------- .nv.constant4             --------------------------
	.section	.nv.constant4,"a",@progbits
	.align	8
	.align		8
.nv.constant4:
        /*0000*/ 	.dword	__assertfail
	.align		8
        /*0008*/ 	.dword	__unnamed_1
	.align		8
        /*0010*/ 	.dword	__unnamed_2
	.align		8
        /*0018*/ 	.dword	_ZN40_INTERNAL_ca0cdbbb_4_k_cu_63ebaa10_347584cuda3std3__45__cpo5beginE
	.align		8
        /*0020*/ 	.dword	_ZN40_INTERNAL_ca0cdbbb_4_k_cu_63ebaa10_347584cuda3std3__45__cpo3endE
	.align		8
        /*0028*/ 	.dword	_ZN40_INTERNAL_ca0cdbbb_4_k_cu_63ebaa10_347584cuda3std3__45__cpo6cbeginE
	.align		8
        /*0030*/ 	.dword	_ZN40_INTERNAL_ca0cdbbb_4_k_cu_63ebaa10_347584cuda3std3__45__cpo4cendE
	.align		8
        /*0038*/ 	.dword	_ZN40_INTERNAL_ca0cdbbb_4_k_cu_63ebaa10_347584cuda3std3__442_GLOBAL__N__ca0cdbbb_4_k_cu_63ebaa10_347586ignoreE
	.align		8
        /*0040*/ 	.dword	_ZN40_INTERNAL_ca0cdbbb_4_k_cu_63ebaa10_347584cuda3std3__419piecewise_constructE
	.align		8
        /*0048*/ 	.dword	_ZN40_INTERNAL_ca0cdbbb_4_k_cu_63ebaa10_347584cuda3std3__48in_placeE
	.align		8
        /*0050*/ 	.dword	_ZN40_INTERNAL_ca0cdbbb_4_k_cu_63ebaa10_347584cuda3std6ranges3__45__cpo4swapE
	.align		8
        /*0058*/ 	.dword	_ZN40_INTERNAL_ca0cdbbb_4_k_cu_63ebaa10_347584cuda3std6ranges3__45__cpo9iter_moveE
	.align		8
        /*0060*/ 	.dword	_ZN40_INTERNAL_ca0cdbbb_4_k_cu_63ebaa10_347584cute7productE
	.align		8
        /*0068*/ 	.dword	_ZN40_INTERNAL_ca0cdbbb_4_k_cu_63ebaa10_347584cute1_E
	.align		8
        /*0070*/ 	.dword	$str$25
	.align		8
        /*0078*/ 	.dword	$str$26
	.align		8
        /*0080*/ 	.dword	$str$27
	.align		8
        /*0088*/ 	.dword	$str$28


//--------------------- .text._ZN7cutlass13device_kernelINS_4gemm6kernel13GemmUniversalIN4cute5tupleIJiiiiEEENS1_10collective13CollectiveMmaINS1_35MainloopSm100TmaUmmaWarpSpecializedILi3ELi2ELi4ENS5_IJNS4_1CILi4EEENSA_ILi2EEENSA_ILi1EEEEEEEENS5_IJNSA_ILi128EEESG_NSA_ILi64EEEEEENS_6half_tENS5_IJlSD_lEEESJ_NS5_IJSD_llEEENS4_8TiledMMAINS4_8MMA_AtomIJNS4_26SM100_MMA_F16BF16_2x1SM_SSISJ_SJ_fLi128ELi128ELNS4_4UMMA5MajorE0ELSQ_1ELNSP_7ScaleInE0ELSR_0EEEEEENS4_6LayoutINS5_IJSD_SD_SD_EEENS5_IJNSA_ILi0EEESW_SW_EEEEENS5_IJNS4_10UnderscoreESZ_SZ_EEEEENS4_28SM100_TMA_2SM_LOAD_MULTICASTENS4_14ComposedLayoutINS4_7SwizzleILi3ELi4ELi3EEENS4_18smem_ptr_flag_bitsILi16EEENSU_INS5_IJNSA_ILi8EEESH_EEENS5_IJSH_SD_EEEEEEEvNS4_8identityES12_NS13_IS15_S17_NSU_INS5_IJSH_S18_EEENS5_IJSD_SH_EEEEEEEvS1D_EENS_8epilogue10collective18CollectiveEpilogueINS1J_23Sm100TmaWarpSpecializedILi4ELi2ELi16ELb1ELb0EEEJNS5_IJSH_SG_SH_EEENS5_IJNSU_ISH_SD_EENSU_INS5_IJNSA_ILi16EEESC_EEES1F_EEEEESJ_SK_SJ_SK_NS1J_6fusion15FusionCallbacksIS1N_NS1U_17LinearCombinationISJ_fSJ_fLNS_15FloatRoundStyleE2EEES1O_S1T_JEEENS4_5SM1004TMEM4LOAD26SM100_TMEM_LOAD_32dp32b16xENS4_13SM90_TMA_LOADENS13_INS14_ILi1ELi4ELi3EEES17_NSU_INS5_IJS18_S1Q_EEENS5_IJS1Q_SD_EEEEEEENS4_39AutoVectorizingCopyWithAssumedAlignmentILi128EEENS4_14SM90_TMA_STOREES29_S2B_S2B_EEEvvEEEEvNT_6ParamsE --------------------------
	.section	.text._ZN7cutlass13device_kernelINS_4gemm6kernel13GemmUniversalIN4cute5tupleIJiiiiEEENS1_10collective13CollectiveMmaINS1_35MainloopSm100TmaUmmaWarpSpecializedILi3ELi2ELi4ENS5_IJNS4_1CILi4EEENSA_ILi2EEENSA_ILi1EEEEEEEENS5_IJNSA_ILi128EEESG_NSA_ILi64EEEEEENS_6half_tENS5_IJlSD_lEEESJ_NS5_IJSD_llEEENS4_8TiledMMAINS4_8MMA_AtomIJNS4_26SM100_MMA_F16BF16_2x1SM_SSISJ_SJ_fLi128ELi128ELNS4_4UMMA5MajorE0ELSQ_1ELNSP_7ScaleInE0ELSR_0EEEEEENS4_6LayoutINS5_IJSD_SD_SD_EEENS5_IJNSA_ILi0EEESW_SW_EEEEENS5_IJNS4_10UnderscoreESZ_SZ_EEEEENS4_28SM100_TMA_2SM_LOAD_MULTICASTENS4_14ComposedLayoutINS4_7SwizzleILi3ELi4ELi3EEENS4_18smem_ptr_flag_bitsILi16EEENSU_INS5_IJNSA_ILi8EEESH_EEENS5_IJSH_SD_EEEEEEEvNS4_8identityES12_NS13_IS15_S17_NSU_INS5_IJSH_S18_EEENS5_IJSD_SH_EEEEEEEvS1D_EENS_8epilogue10collective18CollectiveEpilogueINS1J_23Sm100TmaWarpSpecializedILi4ELi2ELi16ELb1ELb0EEEJNS5_IJSH_SG_SH_EEENS5_IJNSU_ISH_SD_EENSU_INS5_IJNSA_ILi16EEESC_EEES1F_EEEEESJ_SK_SJ_SK_NS1J_6fusion15FusionCallbacksIS1N_NS1U_17LinearCombinationISJ_fSJ_fLNS_15FloatRoundStyleE2EEES1O_S1T_JEEENS4_5SM1004TMEM4LOAD26SM100_TMEM_LOAD_32dp32b16xENS4_13SM90_TMA_LOADENS13_INS14_ILi1ELi4ELi3EEES17_NSU_INS5_IJS18_S1Q_EEENS5_IJS1Q_SD_EEEEEEENS4_39AutoVectorizingCopyWithAssumedAlignmentILi128EEENS4_14SM90_TMA_STOREES29_S2B_S2B_EEEvvEEEEvNT_6ParamsE,"ax",@progbits
	.align	128
.text._ZN7cutlass13device_kernelINS_4gemm6kernel13GemmUniversalIN4cute5tupleIJiiiiEEENS1_10collective13CollectiveMmaINS1_35MainloopSm100TmaUmmaWarpSpecializedILi3ELi2ELi4ENS5_IJNS4_1CILi4EEENSA_ILi2EEENSA_ILi1EEEEEEEENS5_IJNSA_ILi128EEESG_NSA_ILi64EEEEEENS_6half_tENS5_IJlSD_lEEESJ_NS5_IJSD_llEEENS4_8TiledMMAINS4_8MMA_AtomIJNS4_26SM100_MMA_F16BF16_2x1SM_SSISJ_SJ_fLi128ELi128ELNS4_4UMMA5MajorE0ELSQ_1ELNSP_7ScaleInE0ELSR_0EEEEEENS4_6LayoutINS5_IJSD_SD_SD_EEENS5_IJNSA_ILi0EEESW_SW_EEEEENS5_IJNS4_10UnderscoreESZ_SZ_EEEEENS4_28SM100_TMA_2SM_LOAD_MULTICASTENS4_14ComposedLayoutINS4_7SwizzleILi3ELi4ELi3EEENS4_18smem_ptr_flag_bitsILi16EEENSU_INS5_IJNSA_ILi8EEESH_EEENS5_IJSH_SD_EEEEEEEvNS4_8identityES12_NS13_IS15_S17_NSU_INS5_IJSH_S18_EEENS5_IJSD_SH_EEEEEEEvS1D_EENS_8epilogue10collective18CollectiveEpilogueINS1J_23Sm100TmaWarpSpecializedILi4ELi2ELi16ELb1ELb0EEEJNS5_IJSH_SG_SH_EEENS5_IJNSU_ISH_SD_EENSU_INS5_IJNSA_ILi16EEESC_EEES1F_EEEEESJ_SK_SJ_SK_NS1J_6fusion15FusionCallbacksIS1N_NS1U_17LinearCombinationISJ_fSJ_fLNS_15FloatRoundStyleE2EEES1O_S1T_JEEENS4_5SM1004TMEM4LOAD26SM100_TMEM_LOAD_32dp32b16xENS4_13SM90_TMA_LOADENS13_INS14_ILi1ELi4ELi3EEES17_NSU_INS5_IJS18_S1Q_EEENS5_IJS1Q_SD_EEEEEEENS4_39AutoVectorizingCopyWithAssumedAlignmentILi128EEENS4_14SM90_TMA_STOREES29_S2B_S2B_EEEvvEEEEvNT_6ParamsE:
        .type           _ZN7cutlass13device_kernelINS_4gemm6kernel13GemmUniversalIN4cute5tupleIJiiiiEEENS1_10collective13CollectiveMmaINS1_35MainloopSm100TmaUmmaWarpSpecializedILi3ELi2ELi4ENS5_IJNS4_1CILi4EEENSA_ILi2EEENSA_ILi1EEEEEEEENS5_IJNSA_ILi128EEESG_NSA_ILi64EEEEEENS_6half_tENS5_IJlSD_lEEESJ_NS5_IJSD_llEEENS4_8TiledMMAINS4_8MMA_AtomIJNS4_26SM100_MMA_F16BF16_2x1SM_SSISJ_SJ_fLi128ELi128ELNS4_4UMMA5MajorE0ELSQ_1ELNSP_7ScaleInE0ELSR_0EEEEEENS4_6LayoutINS5_IJSD_SD_SD_EEENS5_IJNSA_ILi0EEESW_SW_EEEEENS5_IJNS4_10UnderscoreESZ_SZ_EEEEENS4_28SM100_TMA_2SM_LOAD_MULTICASTENS4_14ComposedLayoutINS4_7SwizzleILi3ELi4ELi3EEENS4_18smem_ptr_flag_bitsILi16EEENSU_INS5_IJNSA_ILi8EEESH_EEENS5_IJSH_SD_EEEEEEEvNS4_8identityES12_NS13_IS15_S17_NSU_INS5_IJSH_S18_EEENS5_IJSD_SH_EEEEEEEvS1D_EENS_8epilogue10collective18CollectiveEpilogueINS1J_23Sm100TmaWarpSpecializedILi4ELi2ELi16ELb1ELb0EEEJNS5_IJSH_SG_SH_EEENS5_IJNSU_ISH_SD_EENSU_INS5_IJNSA_ILi16EEESC_EEES1F_EEEEESJ_SK_SJ_SK_NS1J_6fusion15FusionCallbacksIS1N_NS1U_17LinearCombinationISJ_fSJ_fLNS_15FloatRoundStyleE2EEES1O_S1T_JEEENS4_5SM1004TMEM4LOAD26SM100_TMEM_LOAD_32dp32b16xENS4_13SM90_TMA_LOADENS13_INS14_ILi1ELi4ELi3EEES17_NSU_INS5_IJS18_S1Q_EEENS5_IJS1Q_SD_EEEEEEENS4_39AutoVectorizingCopyWithAssumedAlignmentILi128EEENS4_14SM90_TMA_STOREES29_S2B_S2B_EEEvvEEEEvNT_6ParamsE,@function
        .size           _ZN7cutlass13device_kernelINS_4gemm6kernel13GemmUniversalIN4cute5tupleIJiiiiEEENS1_10collective13CollectiveMmaINS1_35MainloopSm100TmaUmmaWarpSpecializedILi3ELi2ELi4ENS5_IJNS4_1CILi4EEENSA_ILi2EEENSA_ILi1EEEEEEEENS5_IJNSA_ILi128EEESG_NSA_ILi64EEEEEENS_6half_tENS5_IJlSD_lEEESJ_NS5_IJSD_llEEENS4_8TiledMMAINS4_8MMA_AtomIJNS4_26SM100_MMA_F16BF16_2x1SM_SSISJ_SJ_fLi128ELi128ELNS4_4UMMA5MajorE0ELSQ_1ELNSP_7ScaleInE0ELSR_0EEEEEENS4_6LayoutINS5_IJSD_SD_SD_EEENS5_IJNSA_ILi0EEESW_SW_EEEEENS5_IJNS4_10UnderscoreESZ_SZ_EEEEENS4_28SM100_TMA_2SM_LOAD_MULTICASTENS4_14ComposedLayoutINS4_7SwizzleILi3ELi4ELi3EEENS4_18smem_ptr_flag_bitsILi16EEENSU_INS5_IJNSA_ILi8EEESH_EEENS5_IJSH_SD_EEEEEEEvNS4_8identityES12_NS13_IS15_S17_NSU_INS5_IJSH_S18_EEENS5_IJSD_SH_EEEEEEEvS1D_EENS_8epilogue10collective18CollectiveEpilogueINS1J_23Sm100TmaWarpSpecializedILi4ELi2ELi16ELb1ELb0EEEJNS5_IJSH_SG_SH_EEENS5_IJNSU_ISH_SD_EENSU_INS5_IJNSA_ILi16EEESC_EEES1F_EEEEESJ_SK_SJ_SK_NS1J_6fusion15FusionCallbacksIS1N_NS1U_17LinearCombinationISJ_fSJ_fLNS_15FloatRoundStyleE2EEES1O_S1T_JEEENS4_5SM1004TMEM4LOAD26SM100_TMEM_LOAD_32dp32b16xENS4_13SM90_TMA_LOADENS13_INS14_ILi1ELi4ELi3EEES17_NSU_INS5_IJS18_S1Q_EEENS5_IJS1Q_SD_EEEEEEENS4_39AutoVectorizingCopyWithAssumedAlignmentILi128EEENS4_14SM90_TMA_STOREES29_S2B_S2B_EEEvvEEEEvNT_6ParamsE,(.L_x_194 - _ZN7cutlass13device_kernelINS_4gemm6kernel13GemmUniversalIN4cute5tupleIJiiiiEEENS1_10collective13CollectiveMmaINS1_35MainloopSm100TmaUmmaWarpSpecializedILi3ELi2ELi4ENS5_IJNS4_1CILi4EEENSA_ILi2EEENSA_ILi1EEEEEEEENS5_IJNSA_ILi128EEESG_NSA_ILi64EEEEEENS_6half_tENS5_IJlSD_lEEESJ_NS5_IJSD_llEEENS4_8TiledMMAINS4_8MMA_AtomIJNS4_26SM100_MMA_F16BF16_2x1SM_SSISJ_SJ_fLi128ELi128ELNS4_4UMMA5MajorE0ELSQ_1ELNSP_7ScaleInE0ELSR_0EEEEEENS4_6LayoutINS5_IJSD_SD_SD_EEENS5_IJNSA_ILi0EEESW_SW_EEEEENS5_IJNS4_10UnderscoreESZ_SZ_EEEEENS4_28SM100_TMA_2SM_LOAD_MULTICASTENS4_14ComposedLayoutINS4_7SwizzleILi3ELi4ELi3EEENS4_18smem_ptr_flag_bitsILi16EEENSU_INS5_IJNSA_ILi8EEESH_EEENS5_IJSH_SD_EEEEEEEvNS4_8identityES12_NS13_IS15_S17_NSU_INS5_IJSH_S18_EEENS5_IJSD_SH_EEEEEEEvS1D_EENS_8epilogue10collective18CollectiveEpilogueINS1J_23Sm100TmaWarpSpecializedILi4ELi2ELi16ELb1ELb0EEEJNS5_IJSH_SG_SH_EEENS5_IJNSU_ISH_SD_EENSU_INS5_IJNSA_ILi16EEESC_EEES1F_EEEEESJ_SK_SJ_SK_NS1J_6fusion15FusionCallbacksIS1N_NS1U_17LinearCombinationISJ_fSJ_fLNS_15FloatRoundStyleE2EEES1O_S1T_JEEENS4_5SM1004TMEM4LOAD26SM100_TMEM_LOAD_32dp32b16xENS4_13SM90_TMA_LOADENS13_INS14_ILi1ELi4ELi3EEES17_NSU_INS5_IJS18_S1Q_EEENS5_IJS1Q_SD_EEEEEEENS4_39AutoVectorizingCopyWithAssumedAlignmentILi128EEENS4_14SM90_TMA_STOREES29_S2B_S2B_EEEvvEEEEvNT_6ParamsE)
        .other          _ZN7cutlass13device_kernelINS_4gemm6kernel13GemmUniversalIN4cute5tupleIJiiiiEEENS1_10collective13CollectiveMmaINS1_35MainloopSm100TmaUmmaWarpSpecializedILi3ELi2ELi4ENS5_IJNS4_1CILi4EEENSA_ILi2EEENSA_ILi1EEEEEEEENS5_IJNSA_ILi128EEESG_NSA_ILi64EEEEEENS_6half_tENS5_IJlSD_lEEESJ_NS5_IJSD_llEEENS4_8TiledMMAINS4_8MMA_AtomIJNS4_26SM100_MMA_F16BF16_2x1SM_SSISJ_SJ_fLi128ELi128ELNS4_4UMMA5MajorE0ELSQ_1ELNSP_7ScaleInE0ELSR_0EEEEEENS4_6LayoutINS5_IJSD_SD_SD_EEENS5_IJNSA_ILi0EEESW_SW_EEEEENS5_IJNS4_10UnderscoreESZ_SZ_EEEEENS4_28SM100_TMA_2SM_LOAD_MULTICASTENS4_14ComposedLayoutINS4_7SwizzleILi3ELi4ELi3EEENS4_18smem_ptr_flag_bitsILi16EEENSU_INS5_IJNSA_ILi8EEESH_EEENS5_IJSH_SD_EEEEEEEvNS4_8identityES12_NS13_IS15_S17_NSU_INS5_IJSH_S18_EEENS5_IJSD_SH_EEEEEEEvS1D_EENS_8epilogue10collective18CollectiveEpilogueINS1J_23Sm100TmaWarpSpecializedILi4ELi2ELi16ELb1ELb0EEEJNS5_IJSH_SG_SH_EEENS5_IJNSU_ISH_SD_EENSU_INS5_IJNSA_ILi16EEESC_EEES1F_EEEEESJ_SK_SJ_SK_NS1J_6fusion15FusionCallbacksIS1N_NS1U_17LinearCombinationISJ_fSJ_fLNS_15FloatRoundStyleE2EEES1O_S1T_JEEENS4_5SM1004TMEM4LOAD26SM100_TMEM_LOAD_32dp32b16xENS4_13SM90_TMA_LOADENS13_INS14_ILi1ELi4ELi3EEES17_NSU_INS5_IJS18_S1Q_EEENS5_IJS1Q_SD_EEEEEEENS4_39AutoVectorizingCopyWithAssumedAlignmentILi128EEENS4_14SM90_TMA_STOREES29_S2B_S2B_EEEvvEEEEvNT_6ParamsE,@"STO_CUDA_ENTRY STV_DEFAULT"
_ZN7cutlass13device_kernelINS_4gemm6kernel13GemmUniversalIN4cute5tupleIJiiiiEEENS1_10collective13CollectiveMmaINS1_35MainloopSm100TmaUmmaWarpSpecializedILi3ELi2ELi4ENS5_IJNS4_1CILi4EEENSA_ILi2EEENSA_ILi1EEEEEEEENS5_IJNSA_ILi128EEESG_NSA_ILi64EEEEEENS_6half_tENS5_IJlSD_lEEESJ_NS5_IJSD_llEEENS4_8TiledMMAINS4_8MMA_AtomIJNS4_26SM100_MMA_F16BF16_2x1SM_SSISJ_SJ_fLi128ELi128ELNS4_4UMMA5MajorE0ELSQ_1ELNSP_7ScaleInE0ELSR_0EEEEEENS4_6LayoutINS5_IJSD_SD_SD_EEENS5_IJNSA_ILi0EEESW_SW_EEEEENS5_IJNS4_10UnderscoreESZ_SZ_EEEEENS4_28SM100_TMA_2SM_LOAD_MULTICASTENS4_14ComposedLayoutINS4_7SwizzleILi3ELi4ELi3EEENS4_18smem_ptr_flag_bitsILi16EEENSU_INS5_IJNSA_ILi8EEESH_EEENS5_IJSH_SD_EEEEEEEvNS4_8identityES12_NS13_IS15_S17_NSU_INS5_IJSH_S18_EEENS5_IJSD_SH_EEEEEEEvS1D_EENS_8epilogue10collective18CollectiveEpilogueINS1J_23Sm100TmaWarpSpecializedILi4ELi2ELi16ELb1ELb0EEEJNS5_IJSH_SG_SH_EEENS5_IJNSU_ISH_SD_EENSU_INS5_IJNSA_ILi16EEESC_EEES1F_EEEEESJ_SK_SJ_SK_NS1J_6fusion15FusionCallbacksIS1N_NS1U_17LinearCombinationISJ_fSJ_fLNS_15FloatRoundStyleE2EEES1O_S1T_JEEENS4_5SM1004TMEM4LOAD26SM100_TMEM_LOAD_32dp32b16xENS4_13SM90_TMA_LOADENS13_INS14_ILi1ELi4ELi3EEES17_NSU_INS5_IJS18_S1Q_EEENS5_IJS1Q_SD_EEEEEEENS4_39AutoVectorizingCopyWithAssumedAlignmentILi128EEENS4_14SM90_TMA_STOREES29_S2B_S2B_EEEvvEEEEvNT_6ParamsE:
[----:B------:R-:W1:Y:S01]  /*0000*/  LDC R1, c[0x0][0x37c] ;  /* 0x0000df00ff017b82 */ /* 0x000e620000000800 */
[----:B------:R-:W2:Y:S01]  /*0010*/  S2R R61, SR_TID.X ;  /* 0x00000000003d7919 */ /* 0x000ea20000002100 */
[----:B------:R-:W3:Y:S06]  /*0020*/  LDCU.64 UR8, c[0x0][0x890] ;  /* 0x00011200ff0877ac */ /* 0x000eec0008000a00 */
[----:B------:R-:W4:Y:S01]  /*0030*/  S2UR UR47, SR_CgaCtaId ;  /* 0x00000000002f79c3 */ /* 0x000f220000008800 */
[----:B------:R-:W-:Y:S02]  /*0040*/  PRMT R50, RZ, 0x7610, R50 ;  /* 0x00007610ff327816 */ /* 0x000fe40000000032 */
[----:B------:R-:W-:-:S02]  /*0050*/  ELECT P0, URZ, PT ;  /* 0x0000000000ff782f */ /* 0x000fc40003800000 */
[----:B---3--:R-:W-:-:S04]  /*0060*/  ISETP.NE.U32.AND P1, PT, RZ, UR8, PT ;  /* 0x00000008ff007c0c */ /* 0x008fc8000bf25070 */
[----:B------:R-:W-:Y:S01]  /*0070*/  ISETP.NE.AND.EX P2, PT, RZ, UR9, PT, P1 ;  /* 0x00000009ff007c0c */ /* 0x000fe2000bf45310 */
[----:B----4-:R-:W-:Y:S02]  /*0080*/  ULOP3.LUT UR46, UR47, 0x1, URZ, 0xc0, !UPT ;  /* 0x000000012f2e7892 */ /* 0x010fe4000f8ec0ff */
[----:B------:R-:W-:Y:S01]  /*0090*/  ULOP3.LUT UR48, UR47, 0x1, URZ, 0x3c, !UPT ;  /* 0x000000012f307892 */ /* 0x000fe2000f8e3cff */
[----:B--2---:R-:W-:-:S05]  /*00a0*/  SHF.R.U32.HI R51, RZ, 0x5, R61 ;  /* 0x00000005ff337819 */ /* 0x004fca000001163d */
[----:B------:R-:W2:Y:S02]  /*00b0*/  SHFL.IDX PT, R0, R51, RZ, 0x1f ;  /* 0x00001fff33007589 */ /* 0x000ea400000e0000 */
[----:B--2---:R-:W-:Y:S02]  /*00c0*/  R2UR UR25, R0 ;  /* 0x00000000001972ca */ /* 0x004fe400000e0000 */
[----:B-1----:R-:W-:Y:S05]  /*00d0*/  @P2 BRA `(.L_x_0) ;  /* 0x0000000000302947 */ /* 0x002fea0003800000 */
[----:B------:R-:W1:Y:S02]  /*00e0*/  LDCU.64 UR4, c[0x0][0x888] ;  /* 0x00011100ff0477ac */ /* 0x000e640008000a00 */
[----:B-1----:R-:W-:-:S04]  /*00f0*/  UISETP.NE.U32.AND UP0, UPT, UR4, URZ, UPT ;  /* 0x000000ff0400728c */ /* 0x002fc8000bf05070 */
[----:B------:R-:W-:-:S09]  /*0100*/  UISETP.NE.AND.EX UP0, UPT, UR5, URZ, UPT, UP0 ;  /* 0x000000ff0500728c */ /* 0x000fd2000bf05300 */
[----:B------:R-:W-:Y:S05]  /*0110*/  BRA.U !UP0, `(.L_x_1) ;  /* 0x0000000108147547 */ /* 0x000fea000b800000 */
[----:B------:R-:W1:Y:S01]  /*0120*/  LDC.64 R2, c[0x0][0x888] ;  /* 0x00022200ff027b82 */ /* 0x000e620000000a00 */
[----:B------:R-:W1:Y:S02]  /*0130*/  LDCU.64 UR4, c[0x0][0x358] ;  /* 0x00006b00ff0477ac */ /* 0x000e640008000a00 */
[----:B-1----:R1:W5:Y:S01]  /*0140*/  LDG.E R27, desc[UR4][R2.64] ;  /* 0x00000004021b7981 */ /* 0x002362000c1e1900 */
[----:B------:R-:W-:Y:S01]  /*0150*/  HFMA2 R50, -RZ, RZ, 0, 5.9604644775390625e-08 ;  /* 0x00000001ff327431 */ /* 0x000fe200000001ff */
[----:B------:R-:W-:Y:S05]  /*0160*/  BRA `(.L_x_0) ;  /* 0x00000000000c7947 */ /* 0x000fea0003800000 */
.L_x_1:
[----:B------:R-:W1:Y:S01]  /*0170*/  LDCU UR4, c[0x0][0x880] ;  /* 0x00011000ff0477ac */ /* 0x000e620008000800 */
[----:B------:R-:W-:Y:S01]  /*0180*/  HFMA2 R50, -RZ, RZ, 0, 5.9604644775390625e-08 ;  /* 0x00000001ff327431 */ /* 0x000fe200000001ff */
[----:B-1----:R-:W-:-:S07]  /*0190*/  MOV R27, UR4 ;  /* 0x00000004001b7c02 */ /* 0x002fce0008000f00 */
.L_x_0:
[----:B------:R-:W2:Y:S02]  /*01a0*/  LDCU.64 UR4, c[0x0][0x8b0] ;  /* 0x00011600ff0477ac */ /* 0x000ea40008000a00 */
[----:B--2---:R-:W-:-:S04]  /*01b0*/  UISETP.NE.U32.AND UP0, UPT, UR4, URZ, UPT ;  /* 0x000000ff0400728c */ /* 0x004fc8000bf05070 */
[----:B------:R-:W-:-:S09]  /*01c0*/  UISETP.NE.AND.EX UP0, UPT, UR5, URZ, UPT, UP0 ;  /* 0x000000ff0500728c */ /* 0x000fd2000bf05300 */
[----:B------:R-:W-:Y:S05]  /*01d0*/  BRA.U UP0, `(.L_x_2) ;  /* 0x0000000100287547 */ /* 0x000fea000b800000 */
[----:B------:R-:W2:Y:S02]  /*01e0*/  LDCU.64 UR4, c[0x0][0x8a8] ;  /* 0x00011500ff0477ac */ /* 0x000ea40008000a00 */
[----:B--2---:R-:W-:-:S04]  /*01f0*/  UISETP.NE.U32.AND UP0, UPT, UR4, URZ, UPT ;  /* 0x000000ff0400728c */ /* 0x004fc8000bf05070 */
[----:B------:R-:W-:-:S09]  /*0200*/  UISETP.NE.AND.EX UP0, UPT, UR5, URZ, UPT, UP0 ;  /* 0x000000ff0500728c */ /* 0x000fd2000bf05300 */
[----:B------:R-:W-:Y:S05]  /*0210*/  BRA.U !UP0, `(.L_x_3) ;  /* 0x0000000108107547 */ /* 0x000fea000b800000 */
[----:B------:R-:W2:Y:S01]  /*0220*/  LDC.64 R24, c[0x0][0x8a8] ;  /* 0x00022a00ff187b82 */ /* 0x000ea20000000a00 */
[----:B------:R-:W2:Y:S02]  /*0230*/  LDCU.64 UR4, c[0x0][0x358] ;  /* 0x00006b00ff0477ac */ /* 0x000ea40008000a00 */
[----:B--2---:R2:W5:Y:S01]  /*0240*/  LDG.E R24, desc[UR4][R24.64] ;  /* 0x0000000418187981 */ /* 0x004562000c1e1900 */
[----:B------:R-:W-:Y:S05]  /*0250*/  BRA `(.L_x_2) ;  /* 0x0000000000087947 */ /* 0x000fea0003800000 */
.L_x_3:
[----:B------:R-:W2:Y:S02]  /*0260*/  LDCU UR4, c[0x0][0x8a0] ;  /* 0x00011400ff0477ac */ /* 0x000ea40008000800 */
[----:B--2---:R-:W-:Y:S02]  /*0270*/  MOV R24, UR4 ;  /* 0x0000000400187c02 */ /* 0x004fe40008000f00 */
.L_x_2:
[----:B------:R-:W-:Y:S01]  /*0280*/  IMAD.U32 R0, RZ, RZ, UR25 ;  /* 0x00000019ff007e24 */ /* 0x000fe2000f8e00ff */
[----:B------:R-:W-:Y:S04]  /*0290*/  BSSY.RECONVERGENT B0, `(.L_x_4) ;  /* 0x000000c000007945 */ /* 0x000fe80003800200 */
[C---:B------:R-:W-:Y:S02]  /*02a0*/  ISETP.NE.OR P3, PT, R0.reuse, 0x1, !P0 ;  /* 0x000000010000780c */ /* 0x040fe40004765670 */
[----:B------:R-:W-:-:S11]  /*02b0*/  ISETP.NE.OR P2, PT, R0, 0x3, !P0 ;  /* 0x000000030000780c */ /* 0x000fd60004745670 */
[----:B------:R-:W-:Y:S05]  /*02c0*/  @P3 BRA `(.L_x_5) ;  /* 0x0000000000203947 */ /* 0x000fea0003800000 */
[----:B------:R-:W3:Y:S02]  /*02d0*/  LDCU.64 UR4, c[0x0][0x348] ;  /* 0x00006900ff0477ac */ /* 0x000ee40008000a00 */
[----:B---3--:R-:W-:Y:S02]  /*02e0*/  UIADD3 UR6, UP1, UPT, UR4, 0x80, URZ ;  /* 0x0000008004067890 */ /* 0x008fe4000ff3e0ff */
[----:B------:R-:W-:Y:S02]  /*02f0*/  UIADD3 UR4, UP0, UPT, UR4, 0x180, URZ ;  /* 0x0000018004047890 */ /* 0x000fe4000ff1e0ff */
[----:B------:R-:W-:Y:S02]  /*0300*/  UIADD3.X UR7, UPT, UPT, URZ, UR5, URZ, UP1, !UPT ;  /* 0x00000005ff077290 */ /* 0x000fe40008ffe4ff */
[----:B------:R-:W-:-:S07]  /*0310*/  UIADD3.X UR5, UPT, UPT, URZ, UR5, URZ, UP0, !UPT ;  /* 0x00000005ff057290 */ /* 0x000fce00087fe4ff */
[----:B------:R3:W-:Y:S02]  /*0320*/  UTMACCTL.PF [UR6] ;  /* 0x00000000060079b9 */ /* 0x0007e40008040000 */
[----:B------:R3:W-:Y:S02]  /*0330*/  UTMACCTL.PF [UR4] ;  /* 0x00000000040079b9 */ /* 0x0007e40008040000 */
[----:B---3--:R-:W-:Y:S01]  /*0340*/  NOP ;  /* 0x0000000000007918 */ /* 0x008fe20000000000 */
.L_x_5:
[----:B------:R-:W-:Y:S05]  /*0350*/  BSYNC.RECONVERGENT B0 ;  /* 0x0000000000007941 */ /* 0x000fea0003800200 */
.L_x_4:
[----:B------:R-:W-:Y:S04]  /*0360*/  BSSY.RECONVERGENT B0, `(.L_x_6) ;  /* 0x000000a000007945 */ /* 0x000fe80003800200 */
        /* <DEDUP_REMOVED lines=9> */
.L_x_7:
[----:B------:R-:W-:Y:S05]  /*0400*/  BSYNC.RECONVERGENT B0 ;  /* 0x0000000000007941 */ /* 0x000fea0003800200 */
.L_x_6:
[----:B------:R-:W3:Y:S01]  /*0410*/  LDCU.64 UR4, c[0x0][0x888] ;  /* 0x00011100ff0477ac */ /* 0x000ee20008000a00 */
[----:B------:R-:W-:Y:S01]  /*0420*/  ISETP.NE.AND.EX P1, PT, RZ, UR9, PT, P1 ;  /* 0x00000009ff007c0c */ /* 0x000fe2000bf25310 */
[----:B------:R-:W-:Y:S01]  /*0430*/  UPLOP3.LUT UP5, UPT, UPT, UPT, UPT, 0x80, 0x8 ;  /* 0x000000000008789c */ /* 0x000fe20003faf070 */
[----:B---3--:R-:W-:-:S04]  /*0440*/  ISETP.NE.U32.AND P2, PT, RZ, UR4, PT ;  /* 0x00000004ff007c0c */ /* 0x008fc8000bf45070 */
[----:B------:R-:W-:-:S13]  /*0450*/  ISETP.NE.AND.EX P2, PT, RZ, UR5, PT, P2 ;  /* 0x00000005ff007c0c */ /* 0x000fda000bf45320 */
[----:B------:R-:W-:Y:S05]  /*0460*/  @P2 BRA P1, `(.L_x_8) ;  /* 0x0000000000282947 */ /* 0x000fea0000800000 */
[----:B------:R-:W-:Y:S01]  /*0470*/  UISETP.NE.U32.AND UP0, UPT, UR8, URZ, UPT ;  /* 0x000000ff0800728c */ /* 0x000fe2000bf05070 */
[----:B-----5:R-:W-:Y:S01]  /*0480*/  FSETP.NEU.AND P1, PT, R27, RZ, PT ;  /* 0x000000ff1b00720b */ /* 0x020fe20003f2d000 */
[----:B------:R-:W-:Y:S02]  /*0490*/  UISETP.NE.U32.AND UP2, UPT, UR4, URZ, UPT ;  /* 0x000000ff0400728c */ /* 0x000fe4000bf45070 */
[----:B------:R-:W-:Y:S02]  /*04a0*/  UISETP.NE.AND.EX UP1, UPT, UR9, URZ, UPT, UP0 ;  /* 0x000000ff0900728c */ /* 0x000fe4000bf25300 */
[----:B------:R-:W-:-:S04]  /*04b0*/  UISETP.NE.AND.EX UP0, UPT, UR5, URZ, UPT, UP2 ;  /* 0x000000ff0500728c */ /* 0x000fc8000bf05320 */
[----:B------:R-:W-:-:S04]  /*04c0*/  USEL UR4, URZ, 0xffffffff, UP0 ;  /* 0xffffffffff047887 */ /* 0x000fc80008000000 */
[----:B------:R-:W-:Y:S01]  /*04d0*/  VOTEU.ANY UP0, P1 ;  /* 0x0000000000ff7886 */ /* 0x000fe20000800100 */
[----:B------:R-:W-:-:S04]  /*04e0*/  @!UP1 USEL UR4, URZ, 0xffffffff, UP0 ;  /* 0xffffffffff049887 */ /* 0x000fc80008000000 */
[----:B------:R-:W-:-:S04]  /*04f0*/  ULOP3.LUT UR4, UR4, 0x1, URZ, 0xc0, !UPT ;  /* 0x0000000104047892 */ /* 0x000fc8000f8ec0ff */
[----:B------:R-:W-:-:S11]  /*0500*/  UISETP.NE.U32.AND UP5, UPT, UR4, 0x1, UPT ;  /* 0x000000010400788c */ /* 0x000fd6000bfa5070 */
.L_x_8:
[----:B------:R-:W3:Y:S01]  /*0510*/  SHFL.IDX PT, R0, R51, RZ, 0x1f ;  /* 0x00001fff33007589 */ /* 0x000ee200000e0000 */
[----:B------:R-:W-:-:S04]  /*0520*/  UISETP.NE.AND UP0, UPT, UR25, 0x2, UPT ;  /* 0x000000021900788c */ /* 0x000fc8000bf05270 */
[----:B------:R-:W-:Y:S02]  /*0530*/  UISETP.EQ.AND UP1, UPT, UR46, URZ, !UP0 ;  /* 0x000000ff2e00728c */ /* 0x000fe4000c722270 */
[----:B------:R-:W-:-:S04]  /*0540*/  USEL UR52, URZ, 0x1, UP0 ;  /* 0x00000001ff347887 */ /* 0x000fc80008000000 */
[----:B------:R-:W-:Y:S02]  /*0550*/  PLOP3.LUT P3, PT, P0, PT, UP1, 0x80, 0x8 ;  /* 0x000000000008781c */ /* 0x000fe4000076f018 */
[----:B---3--:R-:W-:-:S13]  /*0560*/  ISETP.NE.AND P1, PT, R0, RZ, PT ;  /* 0x000000ff0000720c */ /* 0x008fda0003f25270 */
[----:B------:R-:W-:Y:S05]  /*0570*/  @P1 BRA `(.L_x_9) ;  /* 0x00000000004c1947 */ /* 0x000fea0003800000 */
[----:B------:R-:W-:Y:S01]  /*0580*/  UMOV UR4, 0x400 ;  /* 0x0000040000047882 */ /* 0x000fe20000000000 */
[----:B------:R-:W-:Y:S01]  /*0590*/  UMOV UR8, 0x1 ;  /* 0x0000000100087882 */ /* 0x000fe20000000000 */
[----:B------:R-:W-:Y:S01]  /*05a0*/  UMOV UR6, 0x3 ;  /* 0x0000000300067882 */ /* 0x000fe20000000000 */
[----:B------:R-:W-:Y:S02]  /*05b0*/  ULEA UR4, UR47, UR4, 0x18 ;  /* 0x000000042f047291 */ /* 0x000fe4000f8ec0ff */
[----:B------:R-:W-:-:S04]  /*05c0*/  UIADD3 UR8, UPT, UPT, -UR8, 0x100000, URZ ;  /* 0x0010000008087890 */ /* 0x000fc8000fffe1ff */
[----:B------:R-:W-:Y:S02]  /*05d0*/  USHF.L.U32 UR9, UR8, 0xb, URZ ;  /* 0x0000000b08097899 */ /* 0x000fe400080006ff */
[----:B------:R-:W-:Y:S02]  /*05e0*/  USHF.L.U32 UR8, UR8, 0x1, URZ ;  /* 0x0000000108087899 */ /* 0x000fe400080006ff */
[----:B------:R-:W-:-:S04]  /*05f0*/  UIADD3 UR6, UPT, UPT, -UR6, 0x100000, URZ ;  /* 0x0010000006067890 */ /* 0x000fc8000fffe1ff */
[----:B------:R-:W-:Y:S02]  /*0600*/  USHF.L.U32 UR7, UR6, 0xb, URZ ;  /* 0x0000000b06077899 */ /* 0x000fe400080006ff */
[----:B------:R-:W-:Y:S01]  /*0610*/  USHF.L.U32 UR6, UR6, 0x1, URZ ;  /* 0x0000000106067899 */ /* 0x000fe200080006ff */
[----:B------:R-:W-:Y:S01]  /*0620*/  ELECT P1, URZ, PT ;  /* 0x0000000000ff782f */ /* 0x000fe20003820000 */
[----:B------:R-:W3:Y:S02]  /*0630*/  FENCE.VIEW.ASYNC.S ;  /* 0x00000000000073c6 */ /* 0x000ee40000000000 */
[----:B---3--:R3:W4:Y:S08]  /*0640*/  SYNCS.EXCH.64 URZ, [UR4], UR8 ;  /* 0x0000000804ff75b2 */ /* 0x0087300008000100 */
[----:B------:R3:W1:Y:S01]  /*0650*/  SYNCS.EXCH.64 URZ, [UR4+0x18], UR6 ;  /* 0x0000180604ff75b2 */ /* 0x0006620008000100 */
[----:B------:R3:W1:Y:S01]  /*0660*/  SYNCS.EXCH.64 URZ, [UR4+0x8], UR8 ;  /* 0x0000080804ff75b2 */ /* 0x0006620008000100 */
[----:B------:R3:W1:Y:S01]  /*0670*/  SYNCS.EXCH.64 URZ, [UR4+0x20], UR6 ;  /* 0x0000200604ff75b2 */ /* 0x0006620008000100 */
[----:B------:R3:W1:Y:S01]  /*0680*/  SYNCS.EXCH.64 URZ, [UR4+0x10], UR8 ;  /* 0x0000100804ff75b2 */ /* 0x0006620008000100 */
[----:B------:R3:W1:Y:S01]  /*0690*/  SYNCS.EXCH.64 URZ, [UR4+0x28], UR6 ;  /* 0x0000280604ff75b2 */ /* 0x0006620008000100 */
[----:B------:R-:W-:Y:S01]  /*06a0*/  NOP ;  /* 0x0000000000007918 */ /* 0x000fe20000000000 */
.L_x_9:
[----:B------:R-:W2:Y:S01]  /*06b0*/  SHFL.IDX PT, R0, R51, RZ, 0x1f ;  /* 0x00001fff33007589 */ /* 0x000ea200000e0000 */
[----:B------:R-:W-:Y:S01]  /*06c0*/  NOP ;  /* 0x0000000000007918 */ /* 0x000fe20000000000 */
[----:B--2---:R-:W-:-:S13]  /*06d0*/  ISETP.NE.AND P1, PT, R0, 0x1, PT ;  /* 0x000000010000780c */ /* 0x004fda0003f25270 */
[----:B------:R-:W-:Y:S05]  /*06e0*/  @P1 BRA `(.L_x_10) ;  /* 0x0000000000541947 */ /* 0x000fea0003800000 */
[----:B---3--:R-:W-:Y:S01]  /*06f0*/  UMOV UR4, 0x400 ;  /* 0x0000040000047882 */ /* 0x008fe20000000000 */
        /* <DEDUP_REMOVED lines=10> */
[----:B------:R-:W2:Y:S02]  /*07a0*/  FENCE.VIEW.ASYNC.S ;  /* 0x00000000000073c6 */ /* 0x000ea40000000000 */
[----:B--2---:R2:W3:Y:S08]  /*07b0*/  SYNCS.EXCH.64 URZ, [UR4+0x30], UR8 ;  /* 0x0000300804ff75b2 */ /* 0x0044f00008000100 */
[----:B------:R2:W1:Y:S01]  /*07c0*/  SYNCS.EXCH.64 URZ, [UR4+0x50], UR6 ;  /* 0x0000500604ff75b2 */ /* 0x0004620008000100 */
[----:B------:R2:W1:Y:S01]  /*07d0*/  SYNCS.EXCH.64 URZ, [UR4+0x38], UR8 ;  /* 0x0000380804ff75b2 */ /* 0x0004620008000100 */
[----:B------:R2:W1:Y:S01]  /*07e0*/  SYNCS.EXCH.64 URZ, [UR4+0x58], UR6 ;  /* 0x0000580604ff75b2 */ /* 0x0004620008000100 */
[----:B------:R2:W1:Y:S01]  /*07f0*/  SYNCS.EXCH.64 URZ, [UR4+0x40], UR8 ;  /* 0x0000400804ff75b2 */ /* 0x0004620008000100 */
[----:B------:R2:W1:Y:S01]  /*0800*/  SYNCS.EXCH.64 URZ, [UR4+0x60], UR6 ;  /* 0x0000600604ff75b2 */ /* 0x0004620008000100 */
[----:B------:R2:W1:Y:S01]  /*0810*/  SYNCS.EXCH.64 URZ, [UR4+0x48], UR8 ;  /* 0x0000480804ff75b2 */ /* 0x0004620008000100 */
[----:B------:R2:W1:Y:S01]  /*0820*/  SYNCS.EXCH.64 URZ, [UR4+0x68], UR6 ;  /* 0x0000680604ff75b2 */ /* 0x0004620008000100 */
[----:B------:R-:W-:Y:S01]  /*0830*/  NOP ;  /* 0x0000000000007918 */ /* 0x000fe20000000000 */
.L_x_10:
[----:B------:R-:W4:Y:S01]  /*0840*/  SHFL.IDX PT, R0, R51, RZ, 0x1f ;  /* 0x00001fff33007589 */ /* 0x000f2200000e0000 */
[----:B------:R-:W-:Y:S01]  /*0850*/  NOP ;  /* 0x0000000000007918 */ /* 0x000fe20000000000 */
[----:B----4-:R-:W-:-:S13]  /*0860*/  ISETP.NE.AND P1, PT, R0, 0x3, PT ;  /* 0x000000030000780c */ /* 0x010fda0003f25270 */
[----:B------:R-:W-:Y:S05]  /*0870*/  @P1 BRA `(.L_x_11) ;  /* 0x00000000002c1947 */ /* 0x000fea0003800000 */
[----:B--23--:R-:W-:Y:S01]  /*0880*/  UMOV UR6, 0x400 ;  /* 0x0000040000067882 */ /* 0x00cfe20000000000 */
[----:B------:R-:W-:Y:S01]  /*0890*/  UMOV UR4, 0x20 ;  /* 0x0000002000047882 */ /* 0x000fe20000000000 */
[----:B------:R-:W-:Y:S02]  /*08a0*/  ULEA UR6, UR47, UR6, 0x18 ;  /* 0x000000062f067291 */ /* 0x000fe4000f8ec0ff */
[----:B------:R-:W-:-:S04]  /*08b0*/  UIADD3 UR4, UPT, UPT, -UR4, 0x100000, URZ ;  /* 0x0010000004047890 */ /* 0x000fc8000fffe1ff */
[----:B------:R-:W-:Y:S02]  /*08c0*/  USHF.L.U32 UR5, UR4, 0xb, URZ ;  /* 0x0000000b04057899 */ /* 0x000fe400080006ff */
[----:B------:R-:W-:Y:S01]  /*08d0*/  USHF.L.U32 UR4, UR4, 0x1, URZ ;  /* 0x0000000104047899 */ /* 0x000fe200080006ff */
[----:B------:R-:W-:Y:S01]  /*08e0*/  ELECT P1, URZ, PT ;  /* 0x0000000000ff782f */ /* 0x000fe20003820000 */
[----:B------:R-:W2:Y:S10]  /*08f0*/  FENCE.VIEW.ASYNC.S ;  /* 0x00000000000073c6 */ /* 0x000eb40000000000 */
[----:B--2---:R4:W2:Y:S01]  /*0900*/  SYNCS.EXCH.64 URZ, [UR6+0x70], UR4 ;  /* 0x0000700406ff75b2 */ /* 0x0048a20008000100 */
[----:B------:R4:W3:Y:S02]  /*0910*/  SYNCS.EXCH.64 URZ, [UR6+0x78], UR4 ;  /* 0x0000780406ff75b2 */ /* 0x0008e40008000100 */
[----:B----4-:R-:W-:Y:S01]  /*0920*/  NOP ;  /* 0x0000000000007918 */ /* 0x010fe20000000000 */
.L_x_11:
[----:B------:R-:W4:Y:S01]  /*0930*/  SHFL.IDX PT, R0, R51, RZ, 0x1f ;  /* 0x00001fff33007589 */ /* 0x000f2200000e0000 */
[----:B------:R-:W-:Y:S01]  /*0940*/  NOP ;  /* 0x0000000000007918 */ /* 0x000fe20000000000 */
[----:B----4-:R-:W-:-:S13]  /*0950*/  ISETP.NE.AND P1, PT, R0, 0x4, PT ;  /* 0x000000040000780c */ /* 0x010fda0003f25270 */
[----:B------:R-:W-:Y:S05]  /*0960*/  @P1 BRA `(.L_x_12) ;  /* 0x0000000000481947 */ /* 0x000fea0003800000 */
[----:B--23--:R-:W-:Y:S01]  /*0970*/  UMOV UR4, 0x720 ;  /* 0x0000072000047882 */ /* 0x00cfe20000000000 */
[----:B------:R-:W-:Y:S01]  /*0980*/  UMOV UR6, 0x400 ;  /* 0x0000040000067882 */ /* 0x000fe20000000000 */
[----:B------:R-:W-:Y:S01]  /*0990*/  USEL UR4, UR4, 0x620, UP5 ;  /* 0x0000062004047887 */ /* 0x000fe2000a800000 */
        /* <DEDUP_REMOVED lines=10> */
[----:B--2---:R4:W2:Y:S08]  /*0a40*/  SYNCS.EXCH.64 URZ, [UR6+0x80], UR8 ;  /* 0x0000800806ff75b2 */ /* 0x0048b00008000100 */
[----:B------:R4:W3:Y:S01]  /*0a50*/  SYNCS.EXCH.64 URZ, [UR6+0x90], UR4 ;  /* 0x0000900406ff75b2 */ /* 0x0008e20008000100 */
[----:B------:R4:W1:Y:S01]  /*0a60*/  SYNCS.EXCH.64 URZ, [UR6+0x88], UR8 ;  /* 0x0000880806ff75b2 */ /* 0x0008620008000100 */
[----:B------:R4:W1:Y:S02]  /*0a70*/  SYNCS.EXCH.64 URZ, [UR6+0x98], UR4 ;  /* 0x0000980406ff75b2 */ /* 0x0008640008000100 */
[----:B----4-:R-:W-:Y:S01]  /*0a80*/  NOP ;  /* 0x0000000000007918 */ /* 0x010fe20000000000 */
.L_x_12:
[----:B------:R-:W4:Y:S01]  /*0a90*/  SHFL.IDX PT, R0, R51, RZ, 0x1f ;  /* 0x00001fff33007589 */ /* 0x000f2200000e0000 */
[----:B------:R-:W-:Y:S01]  /*0aa0*/  NOP ;  /* 0x0000000000007918 */ /* 0x000fe20000000000 */
[----:B----4-:R-:W-:-:S13]  /*0ab0*/  ISETP.NE.AND P1, PT, R0, 0x5, PT ;  /* 0x000000050000780c */ /* 0x010fda0003f25270 */
[----:B------:R-:W-:Y:S05]  /*0ac0*/  @P1 BRA `(.L_x_13) ;  /* 0x0000000000541947 */ /* 0x000fea0003800000 */
[----:B--23--:R-:W-:Y:S01]  /*0ad0*/  UMOV UR4, 0x400 ;  /* 0x0000040000047882 */ /* 0x00cfe20000000000 */
        /* <DEDUP_REMOVED lines=14> */
[----:B------:R4:W1:Y:S01]  /*0bc0*/  SYNCS.EXCH.64 URZ, [UR4+0xc8], UR8 ;  /* 0x0000c80804ff75b2 */ /* 0x0008620008000100 */
[----:B------:R4:W1:Y:S01]  /*0bd0*/  SYNCS.EXCH.64 URZ, [UR4+0xb0], UR6 ;  /* 0x0000b00604ff75b2 */ /* 0x0008620008000100 */
[----:B------:R4:W1:Y:S01]  /*0be0*/  SYNCS.EXCH.64 URZ, [UR4+0xd0], UR8 ;  /* 0x0000d00804ff75b2 */ /* 0x0008620008000100 */
[----:B------:R4:W1:Y:S01]  /*0bf0*/  SYNCS.EXCH.64 URZ, [UR4+0xb8], UR6 ;  /* 0x0000b80604ff75b2 */ /* 0x0008620008000100 */
[----:B------:R4:W1:Y:S02]  /*0c00*/  SYNCS.EXCH.64 URZ, [UR4+0xd8], UR8 ;  /* 0x0000d80804ff75b2 */ /* 0x0008640008000100 */
[----:B----4-:R-:W-:Y:S01]  /*0c10*/  NOP ;  /* 0x0000000000007918 */ /* 0x010fe20000000000 */
.L_x_13:
[----:B------:R-:W4:Y:S01]  /*0c20*/  SHFL.IDX PT, R0, R51, RZ, 0x1f ;  /* 0x00001fff33007589 */ /* 0x000f2200000e0000 */
[----:B------:R-:W-:Y:S01]  /*0c30*/  ISETP.NE.OR P0, PT, RZ, UR25, !P0 ;  /* 0x00000019ff007c0c */ /* 0x000fe2000c705670 */
        /* <DEDUP_REMOVED lines=12> */
[----:B------:R4:W3:Y:S01]  /*0d00*/  SYNCS.EXCH.64 URZ, [UR4+0xf0], UR6 ;  /* 0x0000f00604ff75b2 */ /* 0x0008e20008000100 */
[----:B------:R4:W1:Y:S01]  /*0d10*/  SYNCS.EXCH.64 URZ, [UR4+0xe8], UR6 ;  /* 0x0000e80604ff75b2 */ /* 0x0008620008000100 */
[----:B------:R4:W1:Y:S02]  /*0d20*/  SYNCS.EXCH.64 URZ, [UR4+0xf8], UR6 ;  /* 0x0000f80604ff75b2 */ /* 0x0008640008000100 */
[----:B----4-:R-:W-:Y:S01]  /*0d30*/  NOP ;  /* 0x0000000000007918 */ /* 0x010fe20000000000 */
.L_x_14:
[----:B------:R-:W-:Y:S01]  /*0d40*/  VOTEU.ALL UP0, P0 ;  /* 0x0000000000ff7886 */ /* 0x000fe20000000000 */
[----:B--23--:R-:W-:Y:S01]  /*0d50*/  UMOV UR4, 0x20 ;  /* 0x0000002000047882 */ /* 0x00cfe20000000000 */
[----:B------:R-:W2:Y:S01]  /*0d60*/  LDCU UR34, c[0x0][0x36c] ;  /* 0x00006d80ff2277ac */ /* 0x000ea20008000800 */
[----:B------:R-:W-:Y:S01]  /*0d70*/  NOP ;  /* 0x0000000000007918 */ /* 0x000fe20000000000 */
[----:B------:R-:W-:Y:S01]  /*0d80*/  LOP3.LUT R0, R61, 0x1f, RZ, 0xc0, !PT ;  /* 0x0000001f3d007812 */ /* 0x000fe200078ec0ff */
[----:B------:R-:W-:Y:S01]  /*0d90*/  @!UP0 UMOV UR6, 0x400 ;  /* 0x0000040000068882 */ /* 0x000fe20000000000 */
[----:B------:R-:W-:-:S04]  /*0da0*/  @!UP0 UIADD3 UR4, UPT, UPT, -UR4, 0x100000, URZ ;  /* 0x0010000004048890 */ /* 0x000fc8000fffe1ff */
[----:B------:R-:W-:Y:S02]  /*0db0*/  @!UP0 USHF.L.U32 UR5, UR4, 0xb, URZ ;  /* 0x0000000b04058899 */ /* 0x000fe400080006ff */
[----:B------:R-:W-:Y:S02]  /*0dc0*/  @!UP0 USHF.L.U32 UR4, UR4, 0x1, URZ ;  /* 0x0000000104048899 */ /* 0x000fe400080006ff */
[----:B------:R-:W-:Y:S01]  /*0dd0*/  @!UP0 ULEA UR6, UR47, UR6, 0x18 ;  /* 0x000000062f068291 */ /* 0x000fe2000f8ec0ff */
[----:B------:R-:W-:Y:S01]  /*0de0*/  VOTEU.ALL UP0, P0 ;  /* 0x0000000000ff7886 */ /* 0x000fe20000000000 */
[----:B------:R-:W-:Y:S02]  /*0df0*/  UISETP.NE.AND UP6, UPT, UR25, URZ, UPT ;  /* 0x000000ff1900728c */ /* 0x000fe4000bfc5270 */
[----:B--2---:R-:W-:Y:S01]  /*0e00*/  UISETP.EQ.U32.AND UP1, UPT, UR34, 0x1, UPT ;  /* 0x000000012200788c */ /* 0x004fe2000bf22070 */
[----:B------:R-:W2:Y:S07]  /*0e10*/  FENCE.VIEW.ASYNC.S ;  /* 0x00000000000073c6 */ /* 0x000eae0000000000 */
[----:B--2---:R2:W3:Y:S01]  /*0e20*/  @!UP0 SYNCS.EXCH.64 URZ, [UR6+0x100], UR4 ;  /* 0x0001000406ff85b2 */ /* 0x0044e20008000100 */
[----:B------:R-:W-:Y:S05]  /*0e30*/  BRA.U !UP1, `(.L_x_15) ;  /* 0x0000000109087547 */ /* 0x000fea000b800000 */
[----:B-1-3--:R-:W-:Y:S01]  /*0e40*/  UCGABAR_ARV ;  /* 0x00000000000079c7 */ /* 0x00afe20008000000 */
[----:B------:R-:W-:Y:S05]  /*0e50*/  BRA `(.L_x_16) ;  /* 0x0000000000047947 */ /* 0x000fea0003800000 */
.L_x_15:
[----:B-1-3--:R-:W-:Y:S01]  /*0e60*/  NOP ;  /* 0x0000000000007918 */ /* 0x00afe20000000000 */
.L_x_16:
[----:B------:R-:W1:Y:S01]  /*0e70*/  S2UR UR20, SR_CTAID.Y ;  /* 0x00000000001479c3 */ /* 0x000e620000002600 */
[----:B------:R-:W-:-:S05]  /*0e80*/  CS2R.32 R52, SR_CgaSize ;  /* 0x0000000000347805 */ /* 0x000fca0000008a00 */
[----:B------:R-:W-:-:S05]  /*0e90*/  IMAD R52, R52, -0xa0, RZ ;  /* 0xffffff6034347824 */ /* 0x000fca00078e02ff */
[----:B--2---:R-:W-:-:S14]  /*0ea0*/  R2UR UR4, R52 ;  /* 0x00000000340472ca */ /* 0x004fdc00000e0000 */
[----:B------:R-:W2:Y:S01]  /*0eb0*/  LDCU UR4, c[0x0][UR4+0x2b4] ;  /* 0x00005680040477ac */ /* 0x000ea20008000800 */
[----:B------:R-:W-:-:S05]  /*0ec0*/  CS2R.32 R52, SR_CgaSize ;  /* 0x0000000000347805 */ /* 0x000fca0000008a00 */
[----:B------:R-:W-:-:S05]  /*0ed0*/  IMAD R52, R52, -0xa0, RZ ;  /* 0xffffff6034347824 */ /* 0x000fca00078e02ff */
[----:B------:R-:W-:-:S14]  /*0ee0*/  R2UR UR5, R52 ;  /* 0x00000000340572ca */ /* 0x000fdc00000e0000 */
[----:B------:R-:W3:Y:S01]  /*0ef0*/  LDCU UR5, c[0x0][UR5+0x2b0] ;  /* 0x00005600050577ac */ /* 0x000ee20008000800 */
[----:B------:R-:W4:Y:S01]  /*0f00*/  S2UR UR28, SR_CTAID.X ;  /* 0x00000000001c79c3 */ /* 0x000f220000002500 */
[----:B------:R-:W-:-:S05]  /*0f10*/  CS2R.32 R52, SR_CgaSize ;  /* 0x0000000000347805 */ /* 0x000fca0000008a00 */
[----:B------:R-:W-:-:S05]  /*0f20*/  IMAD R52, R52, -0xa0, RZ ;  /* 0xffffff6034347824 */ /* 0x000fca00078e02ff */
[----:B------:R-:W-:-:S14]  /*0f30*/  R2UR UR8, R52 ;  /* 0x00000000340872ca */ /* 0x000fdc00000e0000 */
[----:B------:R-:W3:Y:S01]  /*0f40*/  LDCU UR8, c[0x0][UR8+0x2a4] ;  /* 0x00005480080877ac */ /* 0x000ee20008000800 */
[----:B------:R-:W-:-:S05]  /*0f50*/  CS2R.32 R52, SR_CgaSize ;  /* 0x0000000000347805 */ /* 0x000fca0000008a00 */
[----:B------:R-:W-:-:S05]  /*0f60*/  IMAD R52, R52, -0xa0, RZ ;  /* 0xffffff6034347824 */ /* 0x000fca00078e02ff */
[----:B------:R-:W-:-:S14]  /*0f70*/  R2UR UR63, R52 ;  /* 0x00000000343f72ca */ /* 0x000fdc00000e0000 */
[----:B------:R-:W3:Y:S01]  /*0f80*/  LDCU UR63, c[0x0][UR63+0x2a0] ;  /* 0x000054003f3f77ac */ /* 0x000ee20008000800 */
[----:B------:R-:W-:Y:S02]  /*0f90*/  USHF.L.U32 UR27, UR47, 0x9, URZ ;  /* 0x000000092f1b7899 */ /* 0x000fe400080006ff */
[----:B------:R-:W-:Y:S02]  /*0fa0*/  USHF.L.U32 UR11, UR47, 0x3, URZ ;  /* 0x000000032f0b7899 */ /* 0x000fe400080006ff */
[----:B------:R-:W-:Y:S02]  /*0fb0*/  USHF.L.U32 UR26, UR47, 0xa, URZ ;  /* 0x0000000a2f1a7899 */ /* 0x000fe400080006ff */
[----:B------:R-:W-:Y:S01]  /*0fc0*/  USHF.L.U32 UR29, UR47, 0x4, URZ ;  /* 0x000000042f1d7899 */ /* 0x000fe200080006ff */
[----:B-1----:R-:W-:Y:S01]  /*0fd0*/  I2FP.F32.U32 R2, UR20 ;  /* 0x0000001400027c45 */ /* 0x002fe20008201000 */
[----:B------:R-:W-:Y:S01]  /*0fe0*/  UMOV UR12, 0x11 ;  /* 0x00000011000c7882 */ /* 0x000fe20000000000 */
[----:B------:R-:W-:Y:S01]  /*0ff0*/  UMOV UR13, 0x5 ;  /* 0x00000005000d7882 */ /* 0x000fe20000000000 */
[----:B------:R-:W1:Y:S02]  /*1000*/  LDCU UR30, c[0x0][0xb24] ;  /* 0x00016480ff1e77ac */ /* 0x000e640008000800 */
[----:B--2---:R-:W-:Y:S01]  /*1010*/  FMUL R2, R2, UR4 ;  /* 0x0000000402027c20 */ /* 0x004fe20008400000 */
[----:B------:R-:W-:Y:S01]  /*1020*/  ULOP3.LUT UR4, UR46, 0x4, UR47, 0xf8, !UPT ;  /* 0x000000042e047892 */ /* 0x000fe2000f8ef82f */
[----:B----4-:R-:W-:Y:S01]  /*1030*/  I2FP.F32.U32 R3, UR28 ;  /* 0x0000001c00037c45 */ /* 0x010fe20008201000 */
[----:B------:R-:W2:Y:S03]  /*1040*/  LDCU UR45, c[0x0][0xb24] ;  /* 0x00016480ff2d77ac */ /* 0x000ea60008000800 */
[----:B------:R-:W4:Y:S01]  /*1050*/  F2I.U32.TRUNC.NTZ R2, R2 ;  /* 0x0000000200027305 */ /* 0x000f22000020f000 */
[----:B---3--:R-:W-:Y:S01]  /*1060*/  FMUL R3, R3, UR5 ;  /* 0x0000000503037c20 */ /* 0x008fe20008400000 */
[----:B------:R-:W-:-:S02]  /*1070*/  UISETP.GT.U32.AND UP0, UPT, UR4, 0xffff, UPT ;  /* 0x0000ffff0400788c */ /* 0x000fc4000bf04070 */
[----:B------:R-:W-:Y:S02]  /*1080*/  ULOP3.LUT UR5, UR47, 0x3, URZ, 0xc0, !UPT ;  /* 0x000000032f057892 */ /* 0x000fe4000f8ec0ff */
[----:B------:R-:W-:Y:S02]  /*1090*/  USEL UR21, UR4, 0xffff, !UP0 ;  /* 0x0000ffff04157887 */ /* 0x000fe4000c000000 */
[----:B------:R-:W3:Y:S01]  /*10a0*/  F2I.U32.TRUNC.NTZ R3, R3 ;  /* 0x0000000300037305 */ /* 0x000ee2000020f000 */
[----:B------:R-:W-:Y:S01]  /*10b0*/  UISETP.GT.U32.AND UP1, UPT, UR5, 0xffff, UPT ;  /* 0x0000ffff0500788c */ /* 0x000fe2000bf24070 */
[----:B------:R-:W1:Y:S01]  /*10c0*/  LDCU UR33, c[0x0][0xb30] ;  /* 0x00016600ff2177ac */ /* 0x000e620008000800 */
[----:B----4-:R-:W-:Y:S02]  /*10d0*/  R2UR UR7, R2 ;  /* 0x00000000020772ca */ /* 0x010fe400000e0000 */
[----:B------:R-:W-:Y:S01]  /*10e0*/  USEL UR24, UR5, 0xffff, !UP1 ;  /* 0x0000ffff05187887 */ /* 0x000fe2000c800000 */
[----:B------:R-:W-:Y:S01]  /*10f0*/  PRMT R2, RZ, 0x7610, R2 ;  /* 0x00007610ff027816 */ /* 0x000fe20000000002 */
[----:B------:R-:W-:Y:S01]  /*1100*/  USHF.L.U32 UR49, UR28, 0x6, URZ ;  /* 0x000000061c317899 */ /* 0x000fe200080006ff */
[----:B---3--:R-:W-:-:S02]  /*1110*/  R2UR UR6, R3 ;  /* 0x00000000030672ca */ /* 0x008fc400000e0000 */
[----:B------:R-:W-:-:S06]  /*1120*/  PRMT R3, RZ, 0x7610, R3 ;  /* 0x00007610ff037816 */ /* 0x000fcc0000000003 */
[----:B------:R-:W-:-:S04]  /*1130*/  UIADD3 UR4, UPT, UPT, -UR7, URZ, URZ ;  /* 0x000000ff07047290 */ /* 0x000fc8000fffe1ff */
[----:B------:R-:W-:Y:S02]  /*1140*/  UIMAD UR4, UR8, UR4, UR20 ;  /* 0x00000004080472a4 */ /* 0x000fe4000f8e0214 */
[----:B------:R-:W-:-:S04]  /*1150*/  UIADD3 UR5, UPT, UPT, -UR6, URZ, URZ ;  /* 0x000000ff06057290 */ /* 0x000fc8000fffe1ff */
[----:B------:R-:W-:Y:S01]  /*1160*/  IMAD.U32 R52, RZ, RZ, UR4 ;  /* 0x00000004ff347e24 */ /* 0x000fe2000f8e00ff */
[----:B------:R-:W-:Y:S01]  /*1170*/  UIMAD UR63, UR63, UR5, UR28 ;  /* 0x000000053f3f72a4 */ /* 0x000fe2000f8e021c */
[----:B-12---:R-:W-:Y:S11]  /*1180*/  BRA.U UP6, `(.L_x_17) ;  /* 0x0000000106687547 */ /* 0x006ff6000b800000 */
[----:B------:R-:W-:Y:S01]  /*1190*/  R2UR UR14, R52 ;  /* 0x00000000340e72ca */ /* 0x000fe200000e0000 */
[----:B------:R-:W-:Y:S02]  /*11a0*/  ULOP3.LUT UR4, UR63, 0x2, URZ, 0x3c, !UPT ;  /* 0x000000023f047892 */ /* 0x000fe4000f8e3cff */
[----:B------:R-:W-:-:S10]  /*11b0*/  ULOP3.LUT UR10, UR63, 0xfffffffe, URZ, 0xc0, !UPT ;  /* 0xfffffffe3f0a7892 */ /* 0x000fd4000f8ec0ff */
[----:B------:R-:W-:Y:S02]  /*11c0*/  UISETP.NE.AND UP0, UPT, UR14, URZ, UPT ;  /* 0x000000ff0e00728c */ /* 0x000fe4000bf05270 */
[----:B------:R-:W-:Y:S02]  /*11d0*/  UISETP.NE.AND UP2, UPT, UR14, 0x1, UPT ;  /* 0x000000010e00788c */ /* 0x000fe4000bf45270 */
[----:B------:R-:W-:Y:S02]  /*11e0*/  UISETP.GT.U32.AND UP4, UPT, UR63, 0x1, UP0 ;  /* 0x000000013f00788c */ /* 0x000fe40008784070 */
[----:B------:R-:W-:Y:S02]  /*11f0*/  UISETP.GT.U32.AND UP3, UPT, UR63, 0x1, UP2 ;  /* 0x000000013f00788c */ /* 0x000fe40009764070 */
[----:B------:R-:W-:Y:S02]  /*1200*/  UISETP.GT.U32.AND UP1, UPT, UR4, 0x1, UP0 ;  /* 0x000000010400788c */ /* 0x000fe40008724070 */
[----:B------:R-:W-:-:S02]  /*1210*/  UISETP.GT.U32.AND UP0, UPT, UR4, 0x1, UP2 ;  /* 0x000000010400788c */ /* 0x000fc40009704070 */
[----:B------:R-:W-:Y:S02]  /*1220*/  USEL UR6, URZ, 0x1, UP4 ;  /* 0x00000001ff067887 */ /* 0x000fe4000a000000 */
[----:B------:R-:W-:Y:S02]  /*1230*/  USEL UR5, URZ, 0x10, UP3 ;  /* 0x00000010ff057887 */ /* 0x000fe40009800000 */
[----:B------:R-:W-:Y:S02]  /*1240*/  USEL UR4, URZ, 0x2, UP4 ;  /* 0x00000002ff047887 */ /* 0x000fe4000a000000 */
[----:B------:R-:W-:Y:S02]  /*1250*/  USEL UR9, URZ, 0x20, UP3 ;  /* 0x00000020ff097887 */ /* 0x000fe40009800000 */
[----:B------:R-:W-:Y:S02]  /*1260*/  USEL UR8, URZ, 0x4, UP1 ;  /* 0x00000004ff087887 */ /* 0x000fe40008800000 */
[----:B------:R-:W-:-:S02]  /*1270*/  UIADD3 UR4, UPT, UPT, UR4, UR5, UR6 ;  /* 0x0000000504047290 */ /* 0x000fc4000fffe006 */
[----:B------:R-:W-:Y:S02]  /*1280*/  USEL UR6, URZ, 0x8, UP1 ;  /* 0x00000008ff067887 */ /* 0x000fe40008800000 */
[----:B------:R-:W-:Y:S02]  /*1290*/  USEL UR7, URZ, 0x40, UP0 ;  /* 0x00000040ff077887 */ /* 0x000fe40008000000 */
[----:B------:R-:W-:Y:S02]  /*12a0*/  UIADD3 UR5, UPT, UPT, UR8, UR9, UR4 ;  /* 0x0000000908057290 */ /* 0x000fe4000fffe004 */
[----:B------:R-:W-:Y:S02]  /*12b0*/  ULEA UR4, UR14, UR10, 0x2 ;  /* 0x0000000a0e047291 */ /* 0x000fe4000f8e10ff */
[----:B------:R-:W-:Y:S02]  /*12c0*/  USEL UR8, URZ, 0x80, UP0 ;  /* 0x00000080ff087887 */ /* 0x000fe40008000000 */
[----:B------:R-:W-:-:S03]  /*12d0*/  UIADD3 UR5, UPT, UPT, UR6, UR7, UR5 ;  /* 0x0000000706057290 */ /* 0x000fc6000fffe005 */
[----:B------:R-:W-:Y:S01]  /*12e0*/  UMOV UR6, 0x3 ;  /* 0x0000000300067882 */ /* 0x000fe20000000000 */
[----:B------:R-:W-:Y:S02]  /*12f0*/  UIADD3 UR5, UPT, UPT, UR5, UR8, URZ ;  /* 0x0000000805057290 */ /* 0x000fe4000fffe0ff */
[----:B------:R-:W-:-:S04]  /*1300*/  USHF.L.U32 UR4, UR6, UR4, URZ ;  /* 0x0000000406047299 */ /* 0x000fc800080006ff */
[----:B------:R-:W-:Y:S02]  /*1310*/  MOV R3, UR5 ;  /* 0x0000000500037c02 */ /* 0x000fe40008000f00 */
[----:B------:R-:W-:-:S07]  /*1320*/  IMAD.U32 R2, RZ, RZ, UR4 ;  /* 0x00000004ff027e24 */ /* 0x000fce000f8e00ff */
.L_x_17:
[----:B------:R-:W1:Y:S01]  /*1330*/  S2UR UR36, SR_CTAID.Z ;  /* 0x00000000002479c3 */ /* 0x000e620000002700 */
[----:B------:R-:W-:Y:S02]  /*1340*/  UISETP.GE.AND UP0, UPT, UR30, 0x1, UPT ;  /* 0x000000011e00788c */ /* 0x000fe4000bf06270 */
[----:B------:R-:W-:Y:S02]  /*1350*/  ULOP3.LUT UR24, UR24, 0xffff, URZ, 0xc0, !UPT ;  /* 0x0000ffff18187892 */ /* 0x000fe4000f8ec0ff */
[----:B------:R-:W-:Y:S02]  /*1360*/  ULOP3.LUT UR21, UR21, 0xffff, URZ, 0xc0, !UPT ;  /* 0x0000ffff15157892 */ /* 0x000fe4000f8ec0ff */
[----:B------:R-:W-:Y:S02]  /*1370*/  UISETP.NE.AND UP3, UPT, UR25, 0x2, UPT ;  /* 0x000000021900788c */ /* 0x000fe4000bf65270 */
[----:B------:R-:W-:Y:S02]  /*1380*/  ULOP3.LUT UR27, UR27, 0x800, URZ, 0xc0, !UPT ;  /* 0x000008001b1b7892 */ /* 0x000fe4000f8ec0ff */
[----:B------:R-:W-:-:S02]  /*1390*/  ULOP3.LUT UR32, UR11, 0x20, URZ, 0xc0, !UPT ;  /* 0x000000200b207892 */ /* 0x000fc4000f8ec0ff */
[----:B------:R-:W-:Y:S02]  /*13a0*/  ULOP3.LUT UR26, UR26, 0x800, URZ, 0xc0, !UPT ;  /* 0x000008001a1a7892 */ /* 0x000fe4000f8ec0ff */
[----:B------:R-:W-:Y:S02]  /*13b0*/  ULOP3.LUT UR29, UR29, 0x20, URZ, 0xc0, !UPT ;  /* 0x000000201d1d7892 */ /* 0x000fe4000f8ec0ff */
[----:B------:R-:W-:Y:S02]  /*13c0*/  ULOP3.LUT UR49, UR49, 0x40, URZ, 0xc0, !UPT ;  /* 0x0000004031317892 */ /* 0x000fe4000f8ec0ff */
[----:B------:R-:W-:Y:S02]  /*13d0*/  USHF.L.U32 UR24, UR12, UR24, URZ ;  /* 0x000000180c187299 */ /* 0x000fe400080006ff */
[----:B------:R-:W-:Y:S01]  /*13e0*/  USHF.L.U32 UR21, UR13, UR21, URZ ;  /* 0x000000150d157299 */ /* 0x000fe200080006ff */
[----:B------:R-:W-:Y:S11]  /*13f0*/  BRA.U !UP0, `(.L_x_18) ;  /* 0x0000000108d47547 */ /* 0x000ff6000b800000 */
[----:B------:R-:W2:Y:S01]  /*1400*/  LDCU.128 UR12, c[0x0][0xb10] ;  /* 0x00016200ff0c77ac */ /* 0x000ea20008000c00 */
[----:B------:R-:W3:Y:S01]  /*1410*/  LDCU UR6, c[0x0][0x370] ;  /* 0x00006e00ff0677ac */ /* 0x000ee20008000800 */
[----:B------:R-:W4:Y:S01]  /*1420*/  LDCU UR5, c[0x0][0x374] ;  /* 0x00006e80ff0577ac */ /* 0x000f220008000800 */
[----:B------:R-:W1:Y:S01]  /*1430*/  LDCU UR31, c[0x0][0xb0c] ;  /* 0x00016180ff1f77ac */ /* 0x000e620008000800 */
[----:B------:R-:W1:Y:S01]  /*1440*/  LDCU UR7, c[0x0][0xb20] ;  /* 0x00016400ff0777ac */ /* 0x000e620008000800 */
[----:B------:R-:W1:Y:S01]  /*1450*/  LDCU.64 UR8, c[0x0][0xb28] ;  /* 0x00016500ff0877ac */ /* 0x000e620008000a00 */
[----:B--2---:R-:W-:Y:S02]  /*1460*/  UISETP.NE.AND UP0, UPT, UR14, 0x1, UPT ;  /* 0x000000010e00788c */ /* 0x004fe4000bf05270 */
[----:B----4-:R-:W-:Y:S02]  /*1470*/  UIMAD.WIDE.U32 UR10, UR5, UR15, URZ ;  /* 0x0000000f050a72a5 */ /* 0x010fe4000f8e00ff */
[----:B---3--:R-:W-:-:S02]  /*1480*/  UIMAD.WIDE.U32 UR18, UR6, UR12, URZ ;  /* 0x0000000c061272a5 */ /* 0x008fc4000f8e00ff */
[----:B-1----:R-:W-:Y:S02]  /*1490*/  UISETP.NE.AND UP1, UPT, UR31, 0x1, UPT ;  /* 0x000000011f00788c */ /* 0x002fe4000bf25270 */
[----:B------:R-:W-:Y:S01]  /*14a0*/  UISETP.NE.AND UP2, UPT, UR30, 0x1, UPT ;  /* 0x000000011e00788c */ /* 0x000fe2000bf45270 */
[----:B------:R-:W-:Y:S02]  /*14b0*/  UMOV UR10, UR11 ;  /* 0x0000000b000a7c82 */ /* 0x000fe40008000000 */
[----:B------:R-:W-:Y:S01]  /*14c0*/  UMOV UR18, UR19 ;  /* 0x0000001300127c82 */ /* 0x000fe20008000000 */
[----:B------:R-:W-:Y:S02]  /*14d0*/  @UP0 USHF.R.U32.HI UR5, URZ, UR7, UR10 ;  /* 0x00000007ff050299 */ /* 0x000fe4000801160a */
[----:B------:R-:W-:Y:S02]  /*14e0*/  UIMAD.WIDE.U32 UR22, UR20, UR15, URZ ;  /* 0x0000000f141672a5 */ /* 0x000fe4000f8e00ff */
[----:B------:R-:W-:-:S02]  /*14f0*/  UIMAD.WIDE.U32 UR10, UR5, UR8, URZ ;  /* 0x00000008050a72a5 */ /* 0x000fc4000f8e00ff */
[----:B------:R-:W-:Y:S02]  /*1500*/  @UP1 USHF.R.U32.HI UR6, URZ, UR13, UR18 ;  /* 0x0000000dff061299 */ /* 0x000fe40008011612 */
[----:B------:R-:W-:Y:S02]  /*1510*/  UIMAD.WIDE.U32 UR16, UR28, UR12, URZ ;  /* 0x0000000c1c1072a5 */ /* 0x000fe4000f8e00ff */
[----:B------:R-:W-:Y:S01]  /*1520*/  UIMAD.WIDE.U32 UR18, UR6, UR8, URZ ;  /* 0x00000008061272a5 */ /* 0x000fe2000f8e00ff */
[----:B------:R-:W-:Y:S01]  /*1530*/  UMOV UR4, UR23 ;  /* 0x0000001700047c82 */ /* 0x000fe20008000000 */
[----:B------:R-:W-:Y:S01]  /*1540*/  UMOV UR10, UR11 ;  /* 0x0000000b000a7c82 */ /* 0x000fe20008000000 */
[----:B------:R-:W-:Y:S02]  /*1550*/  USHF.R.U32.HI UR4, URZ, UR7, UR4 ;  /* 0x00000007ff047299 */ /* 0x000fe40008011604 */
[----:B------:R-:W-:Y:S01]  /*1560*/  @UP2 USHF.R.U32.HI UR5, URZ, UR9, UR10 ;  /* 0x00000009ff052299 */ /* 0x000fe2000801160a */
[----:B------:R-:W-:Y:S01]  /*1570*/  UMOV UR16, UR17 ;  /* 0x0000001100107c82 */ /* 0x000fe20008000000 */
[----:B------:R-:W-:Y:S01]  /*1580*/  UMOV UR18, UR19 ;  /* 0x0000001300127c82 */ /* 0x000fe20008000000 */
[----:B------:R-:W-:-:S02]  /*1590*/  USHF.R.U32.HI UR13, URZ, UR13, UR16 ;  /* 0x0000000dff0d7299 */ /* 0x000fc40008011610 */
[----:B------:R-:W-:Y:S02]  /*15a0*/  USEL UR4, UR20, UR4, !UP0 ;  /* 0x0000000414047287 */ /* 0x000fe4000c000000 */
[----:B------:R-:W-:Y:S02]  /*15b0*/  @UP2 USHF.R.U32.HI UR6, URZ, UR9, UR18 ;  /* 0x00000009ff062299 */ /* 0x000fe40008011612 */
[----:B------:R-:W-:Y:S02]  /*15c0*/  UIMAD UR7, UR5, UR30, URZ ;  /* 0x0000001e050772a4 */ /* 0x000fe4000f8e02ff */
[----:B------:R-:W-:Y:S02]  /*15d0*/  USEL UR5, UR28, UR13, !UP1 ;  /* 0x0000000d1c057287 */ /* 0x000fe4000c800000 */
[----:B------:R-:W-:Y:S02]  /*15e0*/  UIMAD UR12, UR6, UR30, URZ ;  /* 0x0000001e060c72a4 */ /* 0x000fe4000f8e02ff */
[----:B------:R-:W-:-:S02]  /*15f0*/  UISETP.GE.AND UP0, UPT, UR4, UR7, UPT ;  /* 0x000000070400728c */ /* 0x000fc4000bf06270 */
[----:B------:R-:W-:Y:S02]  /*1600*/  UIMAD.WIDE.U32 UR10, UR4, UR8, URZ ;  /* 0x00000008040a72a5 */ /* 0x000fe4000f8e00ff */
[----:B------:R-:W-:Y:S02]  /*1610*/  UISETP.GE.OR UP0, UPT, UR5, UR12, UP0 ;  /* 0x0000000c0500728c */ /* 0x000fe40008706670 */
[----:B------:R-:W-:Y:S02]  /*1620*/  UIMAD.WIDE.U32 UR12, UR5, UR8, URZ ;  /* 0x00000008050c72a5 */ /* 0x000fe4000f8e00ff */
[----:B------:R-:W-:Y:S01]  /*1630*/  UIADD3 UR10, UPT, UPT, -UR4, URZ, URZ ;  /* 0x000000ff040a7290 */ /* 0x000fe2000fffe1ff */
[----:B------:R-:W-:Y:S01]  /*1640*/  UMOV UR8, UR11 ;  /* 0x0000000b00087c82 */ /* 0x000fe20008000000 */
[----:B------:R-:W-:Y:S02]  /*1650*/  UIADD3 UR11, UPT, UPT, -UR5, URZ, URZ ;  /* 0x000000ff050b7290 */ /* 0x000fe4000fffe1ff */
[----:B------:R-:W-:-:S03]  /*1660*/  USHF.R.U32.HI UR8, URZ, UR9, UR8 ;  /* 0x00000009ff087299 */ /* 0x000fc60008011608 */
[----:B------:R-:W-:Y:S01]  /*1670*/  @!UP0 UMOV UR7, UR13 ;  /* 0x0000000d00078c82 */ /* 0x000fe20008000000 */
[----:B------:R-:W-:Y:S02]  /*1680*/  UIMAD UR20, UR14, UR10, UR20 ;  /* 0x0000000a0e1472a4 */ /* 0x000fe4000f8e0214 */
[----:B------:R-:W-:Y:S02]  /*1690*/  USEL UR8, UR4, UR8, !UP2 ;  /* 0x0000000804087287 */ /* 0x000fe4000d000000 */
[----:B------:R-:W-:Y:S02]  /*16a0*/  @!UP0 USHF.R.U32.HI UR7, URZ, UR9, UR7 ;  /* 0x00000009ff078299 */ /* 0x000fe40008011607 */
[----:B------:R-:W-:Y:S02]  /*16b0*/  UIADD3 UR9, UPT, UPT, -UR8, URZ, URZ ;  /* 0x000000ff08097290 */ /* 0x000fe4000fffe1ff */
[----:B------:R-:W-:Y:S02]  /*16c0*/  @!UP0 USEL UR7, UR5, UR7, !UP2 ;  /* 0x0000000705078287 */ /* 0x000fe4000d000000 */
[----:B------:R-:W-:-:S02]  /*16d0*/  UIMAD UR9, UR30, UR9, UR4 ;  /* 0x000000091e0972a4 */ /* 0x000fc4000f8e0204 */
[----:B------:R-:W-:Y:S02]  /*16e0*/  @!UP0 UIADD3 UR8, UPT, UPT, UR8, -UR7, URZ ;  /* 0x8000000708088290 */ /* 0x000fe4000fffe0ff */
[----:B------:R-:W-:Y:S02]  /*16f0*/  @!UP0 UIMAD UR6, UR9, UR6, UR7 ;  /* 0x00000006090682a4 */ /* 0x000fe4000f8e0207 */
[----:B------:R-:W-:Y:S02]  /*1700*/  @!UP0 UIMAD UR4, UR8, UR30, UR5 ;  /* 0x0000001e080482a4 */ /* 0x000fe4000f8e0205 */
[----:B------:R-:W-:Y:S02]  /*1710*/  UIMAD UR28, UR31, UR11, UR28 ;  /* 0x0000000b1f1c72a4 */ /* 0x000fe4000f8e021c */
[----:B------:R-:W-:Y:S01]  /*1720*/  UIMAD UR20, UR4, UR14, UR20 ;  /* 0x0000000e041472a4 */ /* 0x000fe2000f8e0214 */
[----:B------:R-:W-:Y:S02]  /*1730*/  @!UP0 UMOV UR5, UR6 ;  /* 0x0000000600058c82 */ /* 0x000fe40008000000 */
[----:B------:R-:W-:-:S12]  /*1740*/  UIMAD UR28, UR5, UR31, UR28 ;  /* 0x0000001f051c72a4 */ /* 0x000fd8000f8e021c */
.L_x_18:
[----:B------:R-:W-:-:S09]  /*1750*/  UISETP.NE.AND UP0, UPT, UR33, 0x1, UPT ;  /* 0x000000012100788c */ /* 0x000fd2000bf05270 */
[----:B------:R-:W-:Y:S05]  /*1760*/  BRA.U UP0, `(.L_x_19) ;  /* 0x0000000100447547 */ /* 0x000fea000b800000 */
[----:B------:R-:W2:Y:S01]  /*1770*/  LDCU.128 UR8, c[0x0][0xb10] ;  /* 0x00016200ff0877ac */ /* 0x000ea20008000c00 */
[----:B------:R-:W3:Y:S01]  /*1780*/  LDCU UR12, c[0x0][0xb0c] ;  /* 0x00016180ff0c77ac */ /* 0x000ee20008000800 */
[----:B------:R-:W4:Y:S01]  /*1790*/  LDCU UR13, c[0x0][0xb20] ;  /* 0x00016400ff0d77ac */ /* 0x000f220008000800 */
[----:B--2---:R-:W-:Y:S02]  /*17a0*/  UIMAD.WIDE.U32 UR6, UR28, UR8, URZ ;  /* 0x000000081c0672a5 */ /* 0x004fe4000f8e00ff */
[----:B------:R-:W-:Y:S02]  /*17b0*/  UIMAD.WIDE.U32 UR4, UR20, UR11, URZ ;  /* 0x0000000b140472a5 */ /* 0x000fe4000f8e00ff */
[----:B---3--:R-:W-:Y:S02]  /*17c0*/  UISETP.NE.AND UP1, UPT, UR12, 0x1, UPT ;  /* 0x000000010c00788c */ /* 0x008fe4000bf25270 */
[----:B------:R-:W-:Y:S01]  /*17d0*/  UISETP.NE.AND UP0, UPT, UR10, 0x1, UPT ;  /* 0x000000010a00788c */ /* 0x000fe2000bf05270 */
[----:B------:R-:W-:-:S02]  /*17e0*/  UMOV UR6, UR7 ;  /* 0x0000000700067c82 */ /* 0x000fc40008000000 */
[----:B------:R-:W-:Y:S01]  /*17f0*/  UMOV UR4, UR5 ;  /* 0x0000000500047c82 */ /* 0x000fe20008000000 */
[----:B------:R-:W-:Y:S02]  /*1800*/  USHF.R.U32.HI UR9, URZ, UR9, UR6 ;  /* 0x00000009ff097299 */ /* 0x000fe40008011606 */
[----:B----4-:R-:W-:Y:S02]  /*1810*/  USHF.R.U32.HI UR4, URZ, UR13, UR4 ;  /* 0x0000000dff047299 */ /* 0x010fe40008011604 */
[----:B------:R-:W-:Y:S02]  /*1820*/  USEL UR5, UR28, UR9, !UP1 ;  /* 0x000000091c057287 */ /* 0x000fe4000c800000 */
[----:B------:R-:W-:-:S04]  /*1830*/  USEL UR4, UR20, UR4, !UP0 ;  /* 0x0000000414047287 */ /* 0x000fc8000c000000 */
[----:B------:R-:W-:Y:S02]  /*1840*/  UIADD3 UR6, UPT, UPT, UR5, -UR4, URZ ;  /* 0x8000000405067290 */ /* 0x000fe4000fffe0ff */
[----:B------:R-:W-:Y:S02]  /*1850*/  UIADD3 UR4, UPT, UPT, -UR5, UR4, URZ ;  /* 0x0000000405047290 */ /* 0x000fe4000fffe1ff */
[----:B------:R-:W-:Y:S02]  /*1860*/  UIMAD UR20, UR6, UR10, UR20 ;  /* 0x0000000a061472a4 */ /* 0x000fe4000f8e0214 */
[----:B------:R-:W-:-:S12]  /*1870*/  UIMAD UR28, UR4, UR12, UR28 ;  /* 0x0000000c041c72a4 */ /* 0x000fd8000f8e021c */
.L_x_19:
[----:B------:R-:W-:-:S09]  /*1880*/  UISETP.EQ.U32.AND UP0, UPT, UR34, 0x1, UPT ;  /* 0x000000012200788c */ /* 0x000fd2000bf02070 */
[----:B------:R-:W-:Y:S05]  /*1890*/  BRA.U !UP0, `(.L_x_20) ;  /* 0x00000001080c7547 */ /* 0x000fea000b800000 */
[----:B------:R-:W-:Y:S01]  /*18a0*/  UCGABAR_WAIT ;  /* 0x0000000000007dc7 */ /* 0x000fe20008000000 */
[----:B------:R-:W-:Y:S01]  /*18b0*/  CCTL.IVALL ;  /* 0x00000000ff00798f */ /* 0x000fe20002000000 */
[----:B------:R-:W-:Y:S05]  /*18c0*/  BRA `(.L_x_21) ;  /* 0x0000000000047947 */ /* 0x000fea0003800000 */
.L_x_20:
[----:B------:R-:W-:Y:S06]  /*18d0*/  BAR.SYNC.DEFER_BLOCKING 0x0 ;  /* 0x0000000000007b1d */ /* 0x000fec0000010000 */
.L_x_21:
[----:B------:R-:W-:Y:S05]  /*18e0*/  BRA.U UP3, `(.L_x_22) ;  /* 0x0000001103dc7547 */ /* 0x000fea000b800000 */
[----:B------:R-:W2:Y:S01]  /*18f0*/  LDCU UR6, c[0x0][0x38c] ;  /* 0x00007180ff0677ac */ /* 0x000ea20008000800 */
[----:B------:R-:W-:Y:S01]  /*1900*/  PLOP3.LUT P1, PT, PT, PT, UP5, 0x80, 0x8 ;  /* 0x000000000008781c */ /* 0x000fe20003f2f058 */
[----:B------:R-:W-:Y:S01]  /*1910*/  IMAD.MOV.U32 R12, RZ, RZ, 0x1 ;  /* 0x00000001ff0c7424 */ /* 0x000fe200078e00ff */
[----:B------:R-:W-:Y:S02]  /*1920*/  ISETP.NE.AND P2, PT, R0, RZ, P3 ;  /* 0x000000ff0000720c */ /* 0x000fe40001f45270 */
[----:B------:R-:W-:Y:S02]  /*1930*/  CS2R R10, SRZ ;  /* 0x00000000000a7805 */ /* 0x000fe4000001ff00 */
[----:B------:R-:W-:Y:S01]  /*1940*/  PLOP3.LUT P1, PT, P1, PT, PT, 0x8, 0x80 ;  /* 0x000000000080781c */ /* 0x000fe20000f2e170 */
[----:B------:R-:W-:Y:S01]  /*1950*/  IMAD.MOV.U32 R9, RZ, RZ, RZ ;  /* 0x000000ffff097224 */ /* 0x000fe200078e00ff */
[----:B------:R-:W3:Y:S01]  /*1960*/  LDCU UR41, c[0x0][0x370] ;  /* 0x00006e00ff2977ac */ /* 0x000ee20008000800 */
[----:B------:R-:W-:Y:S01]  /*1970*/  IMAD.MOV.U32 R8, RZ, RZ, 0x1 ;  /* 0x00000001ff087424 */ /* 0x000fe200078e00ff */
[----:B------:R-:W4:Y:S01]  /*1980*/  LDCU.64 UR30, c[0x0][0x348] ;  /* 0x00006900ff1e77ac */ /* 0x000f220008000a00 */
[----:B------:R-:W-:Y:S01]  /*1990*/  UIADD3 UR46, UPT, UPT, UR49, UR32, URZ ;  /* 0x00000020312e7290 */ /* 0x000fe2000fffe0ff */
[----:B------:R-:W1:Y:S01]  /*19a0*/  LDCU UR40, c[0x0][0x374] ;  /* 0x00006e80ff2877ac */ /* 0x000e620008000800 */
[----:B--2---:R-:W-:-:S02]  /*19b0*/  UIADD3 UR5, UPT, UPT, UR6, 0x3f, URZ ;  /* 0x0000003f06057890 */ /* 0x004fc4000fffe0ff */
[----:B------:R-:W-:Y:S02]  /*19c0*/  UIADD3 UR50, UPT, UPT, UR6, 0x7e, URZ ;  /* 0x0000007e06327890 */ /* 0x000fe4000fffe0ff */
[----:B------:R-:W-:Y:S01]  /*19d0*/  USHF.R.S32.HI UR4, URZ, 0x1f, UR5 ;  /* 0x0000001fff047899 */ /* 0x000fe20008011405 */
[----:B------:R-:W-:-:S03]  /*19e0*/  UMOV UR7, URZ ;  /* 0x000000ff00077c82 */ /* 0x000fc60008000000 */
[----:B------:R-:W-:Y:S02]  /*19f0*/  ULEA.HI UR4, UR4, UR5, URZ, 0x6 ;  /* 0x0000000504047291 */ /* 0x000fe4000f8f30ff */
[----:B------:R-:W-:Y:S02]  /*1a00*/  UIADD3 UR5, UPT, UPT, UR6, -0x1, URZ ;  /* 0xffffffff06057890 */ /* 0x000fe4000fffe0ff */
[----:B------:R-:W-:Y:S02]  /*1a10*/  USHF.R.S32.HI UR43, URZ, 0x6, UR4 ;  /* 0x00000006ff2b7899 */ /* 0x000fe40008011404 */
[----:B------:R-:W-:Y:S02]  /*1a20*/  UISETP.GE.U32.AND UP1, UPT, UR5, -0x7f, UPT ;  /* 0xffffff810500788c */ /* 0x000fe4000bf26070 */
[----:B------:R-:W-:-:S04]  /*1a30*/  UISETP.LT.U32.AND UP0, UPT, UR43, 0x3, UPT ;  /* 0x000000032b00788c */ /* 0x000fc8000bf01070 */
[----:B------:R-:W-:Y:S02]  /*1a40*/  USEL UR42, UR43, 0x3, UP0 ;  /* 0x000000032b2a7887 */ /* 0x000fe40008000000 */
[----:B------:R-:W-:Y:S02]  /*1a50*/  UISETP.NE.AND UP0, UPT, UR25, URZ, UPT ;  /* 0x000000ff1900728c */ /* 0x000fe4000bf05270 */
[----:B------:R-:W-:Y:S02]  /*1a60*/  UIADD3 UR4, UPT, UPT, UR42, -0x1, URZ ;  /* 0xffffffff2a047890 */ /* 0x000fe4000fffe0ff */
[----:B------:R-:W-:Y:S02]  /*1a70*/  @UP1 UIADD3 UR4, UPT, UPT, UR42, URZ, URZ ;  /* 0x000000ff2a041290 */ /* 0x000fe4000fffe0ff */
[----:B------:R-:W-:Y:S02]  /*1a80*/  USEL UR25, UR52, 0x2, UP0 ;  /* 0x0000000234197887 */ /* 0x000fe40008000000 */
[----:B------:R-:W-:-:S02]  /*1a90*/  UIADD3 UR48, UPT, UPT, UR43, -UR42, URZ ;  /* 0x8000002a2b307290 */ /* 0x000fc4000fffe0ff */
[----:B------:R-:W-:Y:S02]  /*1aa0*/  UIADD3 UR37, UPT, UPT, UR4, 0x1, URZ ;  /* 0x0000000104257890 */ /* 0x000fe4000fffe0ff */
[----:B-1-34-:R-:W-:-:S12]  /*1ab0*/  UIADD3 UR44, UPT, UPT, -UR4, URZ, URZ ;  /* 0x000000ff042c7290 */ /* 0x01afd8000fffe1ff */
.L_x_42:
[----:B------:R-:W-:Y:S01]  /*1ac0*/  UISETP.NE.AND UP0, UPT, UR47, URZ, UPT ;  /* 0x000000ff2f00728c */ /* 0x000fe2000bf05270 */
[----:B------:R-:W1:Y:S08]  /*1ad0*/  S2UR UR47, SR_CgaCtaId ;  /* 0x00000000002f79c3 */ /* 0x000e700000008800 */
[----:B------:R-:W-:Y:S05]  /*1ae0*/  BRA.U UP0, `(.L_x_23) ;  /* 0x0000000100347547 */ /* 0x000fea000b800000 */
[----:B------:R-:W2:Y:S01]  /*1af0*/  S2R R0, SR_CgaCtaId ;  /* 0x0000000000007919 */ /* 0x000ea20000008800 */
[----:B------:R-:W-:-:S04]  /*1b00*/  MOV R2, 0x400 ;  /* 0x0000040000027802 */ /* 0x000fc80000000f00 */
[----:B--2---:R-:W-:Y:S02]  /*1b10*/  LEA R0, R0, R2, 0x18 ;  /* 0x0000000200007211 */ /* 0x004fe400078ec0ff */
[----:B------:R-:W-:-:S03]  /*1b20*/  SHF.L.U32 R2, R8, 0x1f, RZ ;  /* 0x0000001f08027819 */ /* 0x000fc600000006ff */
[----:B------:R-:W-:-:S04]  /*1b30*/  IMAD R0, R9, 0x8, R0 ;  /* 0x0000000809007824 */ /* 0x000fc800078e0200 */
[----:B------:R-:W2:Y:S02]  /*1b40*/  SYNCS.PHASECHK.TRANS64.TRYWAIT P0, [R0+URZ+0xf0], R2 ;  /* 0x0000f002000075a7 */ /* 0x000ea400080011ff */
[----:B--2---:R-:W-:Y:S05]  /*1b50*/  @!P0 BRA `(.L_x_24) ;  /* 0x0000007000cc8947 */ /* 0x004fea0003800000 */
.L_x_148:
[----:B------:R-:W-:Y:S01]  /*1b60*/  VIADD R9, R9, 0x1 ;  /* 0x0000000109097836 */ /* 0x000fe20000000000 */
[----:B------:R2:W-:Y:S04]  /*1b70*/  SYNCS.ARRIVE.TRANS64.A1T0 RZ, [R0+URZ+0xe0], RZ ;  /* 0x0000e0ff00ff79a7 */ /* 0x0005e800081000ff */
[----:B------:R-:W-:-:S04]  /*1b80*/  ISETP.NE.AND P0, PT, R9, 0x2, PT ;  /* 0x000000020900780c */ /* 0x000fc80003f05270 */
[----:B------:R-:W-:Y:S02]  /*1b90*/  SEL R9, R9, RZ, P0 ;  /* 0x000000ff09097207 */ /* 0x000fe40000000000 */
[----:B--2---:R-:W-:-:S04]  /*1ba0*/  SEL R0, RZ, 0x1, P0 ;  /* 0x00000001ff007807 */ /* 0x004fc80000000000 */
[----:B------:R-:W-:-:S07]  /*1bb0*/  LOP3.LUT R8, R8, R0, RZ, 0x3c, !PT ;  /* 0x0000000008087212 */ /* 0x000fce00078e3cff */
.L_x_23:
[----:B------:R-:W-:Y:S01]  /*1bc0*/  UMOV UR6, 0x400 ;  /* 0x0000040000067882 */ /* 0x000fe20000000000 */
[----:B------:R-:W-:Y:S01]  /*1bd0*/  SHF.L.U32 R0, R12, 0x1f, RZ ;  /* 0x0000001f0c007819 */ /* 0x000fe200000006ff */
[----:B-1----:R-:W-:Y:S02]  /*1be0*/  ULEA UR6, UR47, UR6, 0x18 ;  /* 0x000000062f067291 */ /* 0x002fe4000f8ec0ff */
[----:B------:R-:W-:Y:S02]  /*1bf0*/  UISETP.GE.U32.AND UP0, UPT, UR50, 0x7f, UPT ;  /* 0x0000007f3200788c */ /* 0x000fe4000bf06070 */
[----:B------:R-:W-:Y:S02]  /*1c00*/  ULEA UR4, UR7, UR6, 0x3 ;  /* 0x0000000607047291 */ /* 0x000fe4000f8e18ff */
[----:B------:R-:W-:Y:S01]  /*1c10*/  ULEA UR10, UR20, UR49, 0x7 ;  /* 0x00000031140a7291 */ /* 0x000fe2000f8e38ff */
[----:B------:R-:W-:-:S06]  /*1c20*/  UMOV UR13, URZ ;  /* 0x000000ff000d7c82 */ /* 0x000fcc0008000000 */
[----:B------:R1:W2:Y:S01]  /*1c30*/  SYNCS.PHASECHK.TRANS64.TRYWAIT P0, [UR4+0x18], R0 ;  /* 0x00001800ff0075a7 */ /* 0x0002a20008001104 */
[----:B------:R-:W-:-:S04]  /*1c40*/  ULEA.HI UR4, UR28, UR28, URZ, 0x1 ;  /* 0x0000001c1c047291 */ /* 0x000fc8000f8f08ff */
[----:B------:R-:W-:-:S04]  /*1c50*/  USHF.L.U32 UR4, UR4, 0x6, URZ ;  /* 0x0000000604047899 */ /* 0x000fc800080006ff */
[----:B------:R-:W-:-:S04]  /*1c60*/  ULOP3.LUT UR35, UR4, 0xffffff80, URZ, 0xc0, !UPT ;  /* 0xffffff8004237892 */ /* 0x000fc8000f8ec0ff */
[----:B------:R-:W-:Y:S01]  /*1c70*/  UIADD3 UR35, UPT, UPT, UR46, UR35, URZ ;  /* 0x000000232e237290 */ /* 0x000fe2000fffe0ff */
[----:B------:R-:W-:Y:S11]  /*1c80*/  BRA.U !UP0, `(.L_x_25) ;  /* 0x0000000108d87547 */ /* 0x000ff6000b800000 */
[----:B------:R-:W-:Y:S01]  /*1c90*/  UMOV UR18, UR44 ;  /* 0x0000002c00127c82 */ /* 0x000fe20008000000 */
[----:B------:R-:W-:Y:S01]  /*1ca0*/  UMOV UR4, UR7 ;  /* 0x0000000700047c82 */ /* 0x000fe20008000000 */
[----:B------:R-:W-:Y:S01]  /*1cb0*/  UMOV UR34, URZ ;  /* 0x000000ff00227c82 */ /* 0x000fe20008000000 */
[----:B------:R-:W-:-:S05]  /*1cc0*/  UMOV UR11, UR29 ;  /* 0x0000001d000b7c82 */ /* 0x000fca0008000000 */
.L_x_31:
[----:B------:R-:W-:Y:S01]  /*1cd0*/  ULEA UR33, UR4, UR6, 0x3 ;  /* 0x0000000604217291 */ /* 0x000fe2000f8e18ff */
[----:B------:R-:W-:Y:S01]  /*1ce0*/  @P3 MOV R2, 0x8000 ;  /* 0x0000800000023802 */ /* 0x000fe20000000f00 */
[----:B--2-4-:R-:W-:Y:S10]  /*1cf0*/  @P0 BRA `(.L_x_26) ;  /* 0x00000000000c0947 */ /* 0x014ff40003800000 */
[----:B------:R-:W-:-:S04]  /*1d00*/  SHF.L.U32 R3, R12, 0x1f, RZ ;  /* 0x0000001f0c037819 */ /* 0x000fc800000006ff */
[----:B------:R-:W2:Y:S02]  /*1d10*/  SYNCS.PHASECHK.TRANS64.TRYWAIT P0, [UR33+0x18], R3 ;  /* 0x00001803ff0075a7 */ /* 0x000ea40008001121 */
[----:B--2---:R-:W-:Y:S05]  /*1d20*/  @!P0 BRA `(.L_x_27) ;  /* 0x00000070006c8947 */ /* 0x004fea0003800000 */
.L_x_26:
[----:B------:R2:W-:Y:S01]  /*1d30*/  @P3 SYNCS.ARRIVE.TRANS64 RZ, [UR33], R2 ;  /* 0x00000002ffff39a7 */ /* 0x0005e20008000021 */
[----:B------:R-:W-:Y:S02]  /*1d40*/  ULOP3.LUT UR5, UR25, 0x2, URZ, 0xfc, !UPT ;  /* 0x0000000219057892 */ /* 0x000fe4000f8efcff */
[----:B------:R-:W-:Y:S02]  /*1d50*/  UIADD3 UR18, UPT, UPT, UR18, 0x1, URZ ;  /* 0x0000000112127890 */ /* 0x000fe4000fffe0ff */
[----:B------:R-:W-:Y:S02]  /*1d60*/  UISETP.NE.AND UP0, UPT, UR5, 0x2, UPT ;  /* 0x000000020500788c */ /* 0x000fe4000bf05270 */
[----:B------:R-:W-:-:S07]  /*1d70*/  UISETP.NE.AND UP2, UPT, UR18, 0x1, UPT ;  /* 0x000000011200788c */ /* 0x000fce000bf45270 */
[----:B------:R-:W-:Y:S05]  /*1d80*/  BRA.U UP0, `(.L_x_28) ;  /* 0x0000000100047547 */ /* 0x000fea000b800000 */
[----:B------:R-:W-:Y:S05]  /*1d90*/  BPT.TRAP 0x1 ;  /* 0x000000040000795c */ /* 0x000fea0000300000 */
.L_x_28:
[----:B------:R-:W-:Y:S04]  /*1da0*/  BSSY.RECONVERGENT B0, `(.L_x_29) ;  /* 0x0000003000007945 */ /* 0x000fe80003800200 */
[----:B------:R-:W-:Y:S05]  /*1db0*/  @!P2 BRA `(.L_x_30) ;  /* 0x000000000004a947 */ /* 0x000fea0003800000 */
[----:B------:R-:W-:Y:S05]  /*1dc0*/  BPT.TRAP 0x1 ;  /* 0x000000040000795c */ /* 0x000fea0000300000 */
.L_x_30:
[----:B------:R-:W-:Y:S05]  /*1dd0*/  BSYNC.RECONVERGENT B0 ;  /* 0x0000000000007941 */ /* 0x000fea0003800200 */
.L_x_29:
[----:B------:R-:W-:Y:S02]  /*1de0*/  UIADD3 UR5, UPT, UPT, UR4, 0x1, URZ ;  /* 0x0000000104057890 */ /* 0x000fe4000fffe0ff */
[----:B------:R-:W-:Y:S02]  /*1df0*/  USHF.L.U32 UR4, UR4, 0xc, URZ ;  /* 0x0000000c04047899 */ /* 0x000fe400080006ff */
[----:B------:R-:W-:Y:S02]  /*1e00*/  UISETP.NE.AND UP0, UPT, UR5, 0x3, UPT ;  /* 0x000000030500788c */ /* 0x000fe4000bf05270 */
[----:B------:R-:W-:Y:S02]  /*1e10*/  ULOP3.LUT UR32, UR27, UR4, URZ, 0xfc, !UPT ;  /* 0x000000041b207292 */ /* 0x000fe4000f8efcff */
[----:B------:R-:W-:Y:S02]  /*1e20*/  USEL UR8, URZ, 0x1, UP0 ;  /* 0x00000001ff087887 */ /* 0x000fe40008000000 */
[----:B------:R-:W-:-:S02]  /*1e30*/  USEL UR7, UR5, URZ, UP0 ;  /* 0x000000ff05077287 */ /* 0x000fc40008000000 */
[----:B------:R-:W-:Y:S02]  /*1e40*/  UIADD3 UR16, UP1, UPT, UR30, 0x80, URZ ;  /* 0x000000801e107890 */ /* 0x000fe4000ff3e0ff */
[----:B------:R-:W-:Y:S01]  /*1e50*/  ULEA UR5, UR7, UR6, 0x3 ;  /* 0x0000000607057291 */ /* 0x000fe2000f8e18ff */
[----:B------:R-:W-:Y:S01]  /*1e60*/  LOP3.LUT R12, R12, UR8, RZ, 0x3c, !PT ;  /* 0x000000080c0c7c12 */ /* 0x000fe2000f8e3cff */
[----:B------:R-:W-:Y:S02]  /*1e70*/  ULOP3.LUT UR8, UR26, UR4, URZ, 0xfc, !UPT ;  /* 0x000000041a087292 */ /* 0x000fe4000f8efcff */
[----:B------:R-:W-:Y:S01]  /*1e80*/  ULEA UR32, UR32, UR6, 0x1 ;  /* 0x0000000620207291 */ /* 0x000fe2000f8e08ff */
[----:B-1----:R-:W-:Y:S01]  /*1e90*/  SHF.L.U32 R0, R12, 0x1f, RZ ;  /* 0x0000001f0c007819 */ /* 0x002fe200000006ff */
[----:B------:R-:W-:Y:S02]  /*1ea0*/  UIADD3 UR14, UP0, UPT, UR30, 0x180, URZ ;  /* 0x000001801e0e7890 */ /* 0x000fe4000ff1e0ff */
[----:B------:R-:W-:Y:S01]  /*1eb0*/  ULEA UR8, UR8, UR6, 0x1 ;  /* 0x0000000608087291 */ /* 0x000fe2000f8e08ff */
[----:B------:R3:W4:Y:S01]  /*1ec0*/  SYNCS.PHASECHK.TRANS64.TRYWAIT P0, [UR5+0x18], R0 ;  /* 0x00001800ff0075a7 */ /* 0x0007220008001105 */
[----:B------:R-:W-:-:S02]  /*1ed0*/  ULOP3.LUT UR33, UR33, 0xfefffff8, URZ, 0xc0, !UPT ;  /* 0xfefffff821217892 */ /* 0x000fc4000f8ec0ff */
[----:B------:R-:W-:Y:S02]  /*1ee0*/  UIADD3.X UR17, UPT, UPT, URZ, UR31, URZ, UP1, !UPT ;  /* 0x0000001fff117290 */ /* 0x000fe40008ffe4ff */
[----:B------:R-:W-:Y:S02]  /*1ef0*/  UIADD3 UR32, UPT, UPT, UR32, 0x4300, URZ ;  /* 0x0000430020207890 */ /* 0x000fe4000fffe0ff */
[----:B------:R-:W-:Y:S02]  /*1f00*/  UPRMT UR5, URZ, 0x5410, UR24 ;  /* 0x00005410ff057896 */ /* 0x000fe40008000018 */
[----:B------:R-:W-:Y:S02]  /*1f10*/  UIADD3 UR8, UPT, UPT, UR8, 0xa300, URZ ;  /* 0x0000a30008087890 */ /* 0x000fe4000fffe0ff */
[----:B------:R-:W-:Y:S02]  /*1f20*/  UIADD3.X UR15, UPT, UPT, URZ, UR31, URZ, UP0, !UPT ;  /* 0x0000001fff0f7290 */ /* 0x000fe400087fe4ff */
[----:B------:R-:W-:Y:S01]  /*1f30*/  UPRMT UR4, URZ, 0x5410, UR21 ;  /* 0x00005410ff047896 */ /* 0x000fe20008000015 */
[----:B------:R-:W-:Y:S01]  /*1f40*/  UMOV UR22, 0x0 ;  /* 0x0000000000167882 */ /* 0x000fe20000000000 */
[----:B------:R-:W-:Y:S01]  /*1f50*/  UMOV UR23, 0x10000000 ;  /* 0x1000000000177882 */ /* 0x000fe20000000000 */
[----:B------:R-:W-:Y:S01]  /*1f60*/  UMOV UR12, UR36 ;  /* 0x00000024000c7c82 */ /* 0x000fe20008000000 */
[----:B------:R-:W-:Y:S01]  /*1f70*/  UMOV UR9, UR33 ;  /* 0x0000002100097c82 */ /* 0x000fe20008000000 */
[----:B------:R1:W-:Y:S01]  /*1f80*/  UTMALDG.3D.MULTICAST.2CTA [UR32], [UR16], UR5, desc[UR22] ;  /* 0x00001620100073b4 */ /* 0x0003e20008211805 */
[----:B------:R-:W-:-:S03]  /*1f90*/  UMOV UR13, UR37 ;  /* 0x00000025000d7c82 */ /* 0x000fc60008000000 */
[----:B------:R2:W-:Y:S01]  /*1fa0*/  UTMALDG.3D.MULTICAST.2CTA [UR8], [UR14], UR4, desc[UR22] ;  /* 0x000016080e0073b4 */ /* 0x0005e20008211804 */
[----:B-1----:R-:W-:Y:S02]  /*1fb0*/  UIADD3 UR34, UPT, UPT, UR34, 0x40, URZ ;  /* 0x0000004022227890 */ /* 0x002fe4000fffe0ff */
[----:B--2---:R-:W-:Y:S01]  /*1fc0*/  UIADD3 UR11, UPT, UPT, UR11, 0x40, URZ ;  /* 0x000000400b0b7890 */ /* 0x004fe2000fffe0ff */
[----:B------:R-:W-:Y:S01]  /*1fd0*/  UMOV UR4, UR7 ;  /* 0x0000000700047c82 */ /* 0x000fe20008000000 */
[----:B---3--:R-:W-:Y:S10]  /*1fe0*/  BRA.U UP2, `(.L_x_31) ;  /* 0xfffffffd02387547 */ /* 0x008ff4000b83ffff */
.L_x_25:
[----:B------:R-:W-:Y:S01]  /*1ff0*/  ULEA UR4, UR7, UR6, 0x3 ;  /* 0x0000000607047291 */ /* 0x000fe2000f8e18ff */
[----:B-1----:R-:W-:Y:S01]  /*2000*/  SHF.L.U32 R0, R12, 0x1f, RZ ;  /* 0x0000001f0c007819 */ /* 0x002fe200000006ff */
[----:B------:R-:W-:Y:S01]  /*2010*/  @!P1 SYNCS.ARRIVE.TRANS64.A1T0 RZ, [UR6+0x78], RZ ;  /* 0x000078ffffff99a7 */ /* 0x000fe20008100006 */
[----:B------:R-:W-:-:S06]  /*2020*/  UISETP.GT.AND UP0, UPT, UR43, UR42, UPT ;  /* 0x0000002a2b00728c */ /* 0x000fcc000bf04270 */
[----:B--2-4-:R1:W2:Y:S03]  /*2030*/  SYNCS.PHASECHK.TRANS64.TRYWAIT P0, [UR4+0x18], R0 ;  /* 0x00001800ff0075a7 */ /* 0x0142a60008001104 */
[----:B------:R-:W-:Y:S05]  /*2040*/  BRA.U !UP0, `(.L_x_32) ;  /* 0x0000000108d47547 */ /* 0x000fea000b800000 */
[----:B------:R-:W-:Y:S01]  /*2050*/  UIADD3 UR28, UPT, UPT, UR48, UR13, URZ ;  /* 0x0000000d301c7290 */ /* 0x000fe2000fffe0ff */
[----:B------:R-:W-:-:S11]  /*2060*/  UMOV UR4, UR7 ;  /* 0x0000000700047c82 */ /* 0x000fd60008000000 */
.L_x_38:
[----:B------:R-:W-:Y:S01]  /*2070*/  ULEA UR17, UR4, UR6, 0x3 ;  /* 0x0000000604117291 */ /* 0x000fe2000f8e18ff */
[----:B--2---:R-:W-:Y:S01]  /*2080*/  @P3 MOV R2, 0x8000 ;  /* 0x0000800000023802 */ /* 0x004fe20000000f00 */
[----:B--2-4-:R-:W-:Y:S10]  /*2090*/  @P0 BRA `(.L_x_33) ;  /* 0x00000000000c0947 */ /* 0x014ff40003800000 */
[----:B------:R-:W-:-:S04]  /*20a0*/  SHF.L.U32 R3, R12, 0x1f, RZ ;  /* 0x0000001f0c037819 */ /* 0x000fc800000006ff */
[----:B------:R-:W2:Y:S02]  /*20b0*/  SYNCS.PHASECHK.TRANS64.TRYWAIT P0, [UR17+0x18], R3 ;  /* 0x00001803ff0075a7 */ /* 0x000ea40008001111 */
[----:B--2---:R-:W-:Y:S05]  /*20c0*/  @!P0 BRA `(.L_x_34) ;  /* 0x0000006c009c8947 */ /* 0x004fea0003800000 */
.L_x_33:
[----:B------:R2:W-:Y:S01]  /*20d0*/  @P3 SYNCS.ARRIVE.TRANS64 RZ, [UR17], R2 ;  /* 0x00000002ffff39a7 */ /* 0x0005e20008000011 */
[----:B------:R-:W-:-:S04]  /*20e0*/  ULOP3.LUT UR5, UR25, 0x2, URZ, 0xfc, !UPT ;  /* 0x0000000219057892 */ /* 0x000fc8000f8efcff */
[----:B------:R-:W-:-:S09]  /*20f0*/  UISETP.NE.AND UP0, UPT, UR5, 0x2, UPT ;  /* 0x000000020500788c */ /* 0x000fd2000bf05270 */
[----:B------:R-:W-:Y:S05]  /*2100*/  BRA.U UP0, `(.L_x_35) ;  /* 0x0000000100047547 */ /* 0x000fea000b800000 */
[----:B------:R-:W-:Y:S05]  /*2110*/  BPT.TRAP 0x1 ;  /* 0x000000040000795c */ /* 0x000fea0000300000 */
.L_x_35:
[----:B------:R-:W-:Y:S04]  /*2120*/  BSSY.RECONVERGENT B0, `(.L_x_36) ;  /* 0x0000003000007945 */ /* 0x000fe80003800200 */
[----:B------:R-:W-:Y:S05]  /*2130*/  @!P2 BRA `(.L_x_37) ;  /* 0x000000000004a947 */ /* 0x000fea0003800000 */
[----:B------:R-:W-:Y:S05]  /*2140*/  BPT.TRAP 0x1 ;  /* 0x000000040000795c */ /* 0x000fea0000300000 */
.L_x_37:
[----:B------:R-:W-:Y:S05]  /*2150*/  BSYNC.RECONVERGENT B0 ;  /* 0x0000000000007941 */ /* 0x000fea0003800200 */
.L_x_36:
        /* <DEDUP_REMOVED lines=9> */
[----:B------:R-:W-:Y:S02]  /*21f0*/  USHF.L.U32 UR18, UR13, 0x6, URZ ;  /* 0x000000060d127899 */ /* 0x000fe400080006ff */
[----:B------:R-:W-:Y:S01]  /*2200*/  ULOP3.LUT UR4, UR26, UR4, URZ, 0xfc, !UPT ;  /* 0x000000041a047292 */ /* 0x000fe2000f8efcff */
[----:B-1----:R-:W-:Y:S01]  /*2210*/  SHF.L.U32 R0, R12, 0x1f, RZ ;  /* 0x0000001f0c007819 */ /* 0x002fe200000006ff */
[----:B------:R-:W-:Y:S02]  /*2220*/  UIADD3 UR13, UPT, UPT, UR13, 0x1, URZ ;  /* 0x000000010d0d7890 */ /* 0x000fe4000fffe0ff */
[----:B------:R-:W-:Y:S01]  /*2230*/  UIADD3 UR14, UP1, UPT, UR30, 0x80, URZ ;  /* 0x000000801e0e7890 */ /* 0x000fe2000ff3e0ff */
[----:B------:R3:W4:Y:S01]  /*2240*/  SYNCS.PHASECHK.TRANS64.TRYWAIT P0, [UR5+0x18], R0 ;  /* 0x00001800ff0075a7 */ /* 0x0007220008001105 */
[----:B------:R-:W-:-:S02]  /*2250*/  ULEA UR16, UR16, UR6, 0x1 ;  /* 0x0000000610107291 */ /* 0x000fc4000f8e08ff */
[----:B------:R-:W-:Y:S02]  /*2260*/  ULEA UR4, UR4, UR6, 0x1 ;  /* 0x0000000604047291 */ /* 0x000fe4000f8e08ff */
[----:B------:R-:W-:Y:S02]  /*2270*/  UIADD3.X UR23, UPT, UPT, URZ, UR31, URZ, UP0, !UPT ;  /* 0x0000001fff177290 */ /* 0x000fe400087fe4ff */
[----:B------:R-:W-:Y:S02]  /*2280*/  UISETP.NE.AND UP0, UPT, UR13, UR28, UPT ;  /* 0x0000001c0d00728c */ /* 0x000fe4000bf05270 */
[----:B------:R-:W-:Y:S02]  /*2290*/  ULOP3.LUT UR17, UR17, 0xfefffff8, URZ, 0xc0, !UPT ;  /* 0xfefffff811117892 */ /* 0x000fe4000f8ec0ff */
[----:B------:R-:W-:Y:S02]  /*22a0*/  UIADD3.X UR15, UPT, UPT, URZ, UR31, URZ, UP1, !UPT ;  /* 0x0000001fff0f7290 */ /* 0x000fe40008ffe4ff */
[----:B------:R-:W-:-:S02]  /*22b0*/  UIADD3 UR16, UPT, UPT, UR16, 0x4300, URZ ;  /* 0x0000430010107890 */ /* 0x000fc4000fffe0ff */
[----:B------:R-:W-:Y:S02]  /*22c0*/  UPRMT UR5, URZ, 0x5410, UR24 ;  /* 0x00005410ff057896 */ /* 0x000fe40008000018 */
[----:B------:R-:W-:Y:S02]  /*22d0*/  UIADD3 UR8, UPT, UPT, UR4, 0xa300, URZ ;  /* 0x0000a30004087890 */ /* 0x000fe4000fffe0ff */
[----:B------:R-:W-:Y:S02]  /*22e0*/  ULOP3.LUT UR11, UR29, UR18, URZ, 0xfc, !UPT ;  /* 0x000000121d0b7292 */ /* 0x000fe4000f8efcff */
[----:B------:R-:W-:Y:S01]  /*22f0*/  UPRMT UR4, URZ, 0x5410, UR21 ;  /* 0x00005410ff047896 */ /* 0x000fe20008000015 */
[----:B------:R-:W-:Y:S01]  /*2300*/  UMOV UR32, 0x0 ;  /* 0x0000000000207882 */ /* 0x000fe20000000000 */
[----:B------:R-:W-:Y:S01]  /*2310*/  UMOV UR33, 0x10000000 ;  /* 0x1000000000217882 */ /* 0x000fe20000000000 */
[----:B------:R-:W-:Y:S01]  /*2320*/  UMOV UR19, UR35 ;  /* 0x0000002300137c82 */ /* 0x000fe20008000000 */
[----:B------:R-:W-:Y:S01]  /*2330*/  UMOV UR20, UR36 ;  /* 0x0000002400147c82 */ /* 0x000fe20008000000 */
[----:B------:R-:W-:Y:S01]  /*2340*/  UMOV UR12, UR36 ;  /* 0x00000024000c7c82 */ /* 0x000fe20008000000 */
[----:B------:R-:W-:Y:S01]  /*2350*/  UMOV UR9, UR17 ;  /* 0x0000001100097c82 */ /* 0x000fe20008000000 */
[----:B------:R-:W-:Y:S02]  /*2360*/  UTMALDG.3D.MULTICAST.2CTA [UR16], [UR14], UR5, desc[UR32] ;  /* 0x000020100e0073b4 */ /* 0x000fe40008211805 */
[----:B------:R1:W-:Y:S02]  /*2370*/  UTMALDG.3D.MULTICAST.2CTA [UR8], [UR22], UR4, desc[UR32] ;  /* 0x00002008160073b4 */ /* 0x0003e40008211804 */
[----:B-1----:R-:W-:Y:S01]  /*2380*/  UMOV UR4, UR7 ;  /* 0x0000000700047c82 */ /* 0x002fe20008000000 */
[----:B---3--:R-:W-:Y:S05]  /*2390*/  BRA.U UP0, `(.L_x_38) ;  /* 0xfffffffd00347547 */ /* 0x008fea000b83ffff */
.L_x_32:
[C---:B------:R-:W-:Y:S01]  /*23a0*/  LEA R3, R11.reuse, UR6, 0x3 ;  /* 0x000000060b037c11 */ /* 0x040fe2000f8e18ff */
[----:B------:R-:W-:Y:S01]  /*23b0*/  NOP ;  /* 0x0000000000007918 */ /* 0x000fe20000000000 */
[----:B-1----:R-:W-:Y:S02]  /*23c0*/  SHF.L.U32 R0, R10, 0x1f, RZ ;  /* 0x0000001f0a007819 */ /* 0x002fe400000006ff */
[----:B------:R-:W-:Y:S02]  /*23d0*/  LEA R4, R11, UR6, 0x4 ;  /* 0x000000060b047c11 */ /* 0x000fe4000f8e20ff */
[----:B--2-4-:R-:W1:Y:S02]  /*23e0*/  SYNCS.PHASECHK.TRANS64.TRYWAIT P0, [R3+URZ+0x80], R0 ;  /* 0x00008000030075a7 */ /* 0x014e6400080011ff */
[----:B-1----:R-:W-:Y:S05]  /*23f0*/  @!P0 BRA `(.L_x_39) ;  /* 0x0000006800e88947 */ /* 0x002fea0003800000 */
.L_x_151:
[----:B------:R-:W2:Y:S01]  /*2400*/  LDS.128 R4, [R4+0x110] ;  /* 0x0001100004047984 */ /* 0x000ea20000000c00 */
[----:B------:R-:W-:Y:S01]  /*2410*/  UISETP.GE.AND UP0, UPT, UR45, 0x1, UPT ;  /* 0x000000012d00788c */ /* 0x000fe2000bf06270 */
[----:B------:R-:W-:Y:S01]  /*2420*/  @!PT LDS RZ, [RZ] ;  /* 0x00000000fffff984 */ /* 0x000fe20000000800 */
[----:B------:R-:W-:Y:S01]  /*2430*/  @!PT LDS RZ, [RZ] ;  /* 0x00000000fffff984 */ /* 0x000fe20000000800 */
[----:B------:R-:W-:Y:S01]  /*2440*/  @!PT LDS RZ, [RZ] ;  /* 0x00000000fffff984 */ /* 0x000fe20000000800 */
[----:B------:R-:W-:Y:S01]  /*2450*/  @!PT LDS RZ, [RZ] ;  /* 0x00000000fffff984 */ /* 0x000fe20000000800 */
[----:B------:R3:W-:Y:S06]  /*2460*/  MEMBAR.ALL.CTA ;  /* 0x0000000000007992 */ /* 0x0007ec0000008000 */
[----:B---3--:R-:W3:Y:S01]  /*2470*/  FENCE.VIEW.ASYNC.S ;  /* 0x00000000000073c6 */ /* 0x008ee20000000000 */
[----:B--2---:R-:W-:-:S13]  /*2480*/  LOP3.LUT P0, RZ, R6, 0x1, RZ, 0xc0, !PT ;  /* 0x0000000106ff7812 */ /* 0x004fda000780c0ff */
[----:B---3--:R-:W-:Y:S01]  /*2490*/  VOTEU.ANY UP1, P0 ;  /* 0x0000000000ff7886 */ /* 0x008fe20000020100 */
[----:B------:R-:W-:-:S13]  /*24a0*/  PLOP3.LUT P0, PT, PT, PT, UP1, 0x80, 0x8 ;  /* 0x000000000008781c */ /* 0x000fda0003f0f018 */
[----:B-1----:R-:W-:Y:S02]  /*24b0*/  @P0 LOP3.LUT R0, R5, 0xffff, RZ, 0xc0, !PT ;  /* 0x0000ffff05000812 */ /* 0x002fe400078ec0ff */
[----:B------:R-:W-:Y:S02]  /*24c0*/  @P0 MOV R2, R4 ;  /* 0x0000000400020202 */ /* 0x000fe40000000f00 */
[----:B------:R-:W-:Y:S01]  /*24d0*/  @P0 R2UR UR5, R0 ;  /* 0x00000000000502ca */ /* 0x000fe200000e0000 */
[----:B------:R-:W-:Y:S01]  /*24e0*/  VIADD R0, R3, 0x90 ;  /* 0x0000009003007836 */ /* 0x000fe20000000000 */
[----:B------:R-:W-:Y:S02]  /*24f0*/  @P0 SHF.R.U32.HI R4, RZ, 0x10, R5 ;  /* 0x00000010ff040819 */ /* 0x000fe40000011605 */
[----:B------:R-:W-:Y:S02]  /*2500*/  @P0 R2UR UR8, R2 ;  /* 0x00000000020802ca */ /* 0x000fe400000e0000 */
[----:B------:R-:W-:-:S02]  /*2510*/  PRMT R0, RZ, 0x654, R0 ;  /* 0x00000654ff007816 */ /* 0x000fc40000000000 */
[----:B------:R-:W-:Y:S02]  /*2520*/  @P0 R2UR UR4, R4 ;  /* 0x00000000040402ca */ /* 0x000fe400000e0000 */
[----:B------:R1:W-:Y:S03]  /*2530*/  SYNCS.ARRIVE.TRANS64.RED.A1T0 RZ, [R0+URZ], RZ ;  /* 0x000000ff00ff79a7 */ /* 0x0003e600081004ff */
[----:B------:R-:W-:-:S04]  /*2540*/  @UP1 UMOV UR38, UR5 ;  /* 0x0000000500261c82 */ /* 0x000fc80008000000 */
[----:B------:R-:W-:-:S04]  /*2550*/  @UP1 UMOV UR39, UR8 ;  /* 0x0000000800271c82 */ /* 0x000fc80008000000 */
[----:B------:R-:W-:Y:S01]  /*2560*/  @UP1 UMOV UR36, UR4 ;  /* 0x0000000400241c82 */ /* 0x000fe20008000000 */
[----:B------:R-:W-:Y:S05]  /*2570*/  BRA.U !UP0, `(.L_x_40) ;  /* 0x0000000108d47547 */ /* 0x000fea000b800000 */
[----:B------:R-:W2:Y:S01]  /*2580*/  LDCU.128 UR12, c[0x0][0xb10] ;  /* 0x00016200ff0c77ac */ /* 0x000ea20008000c00 */
[----:B------:R-:W3:Y:S01]  /*2590*/  LDCU UR28, c[0x0][0xb20] ;  /* 0x00016400ff1c77ac */ /* 0x000ee20008000800 */
[----:B------:R-:W4:Y:S01]  /*25a0*/  LDCU UR20, c[0x0][0xb0c] ;  /* 0x00016180ff1477ac */ /* 0x000f220008000800 */
[----:B------:R-:W1:Y:S01]  /*25b0*/  LDCU.64 UR10, c[0x0][0xb28] ;  /* 0x00016500ff0a77ac */ /* 0x000e620008000a00 */
[----:B------:R-:W-:Y:S02]  /*25c0*/  UISETP.NE.AND UP3, UPT, UR45, 0x1, UPT ;  /* 0x000000012d00788c */ /* 0x000fe4000bf65270 */
[----:B--2---:R-:W-:Y:S02]  /*25d0*/  UIMAD.WIDE.U32 UR8, UR40, UR15, URZ ;  /* 0x0000000f280872a5 */ /* 0x004fe4000f8e00ff */
[----:B------:R-:W-:Y:S02]  /*25e0*/  UIMAD.WIDE.U32 UR4, UR41, UR12, URZ ;  /* 0x0000000c290472a5 */ /* 0x000fe4000f8e00ff */
[----:B------:R-:W-:-:S02]  /*25f0*/  UISETP.NE.AND UP0, UPT, UR14, 0x1, UPT ;  /* 0x000000010e00788c */ /* 0x000fc4000bf05270 */
[----:B------:R-:W-:Y:S01]  /*2600*/  UIMAD.WIDE.U32 UR22, UR38, UR15, URZ ;  /* 0x0000000f261672a5 */ /* 0x000fe2000f8e00ff */
[----:B------:R-:W-:Y:S02]  /*2610*/  UMOV UR8, UR9 ;  /* 0x0000000900087c82 */ /* 0x000fe40008000000 */
[----:B------:R-:W-:Y:S01]  /*2620*/  UMOV UR4, UR5 ;  /* 0x0000000500047c82 */ /* 0x000fe20008000000 */
[----:B---3--:R-:W-:Y:S02]  /*2630*/  USHF.R.U32.HI UR8, URZ, UR28, UR8 ;  /* 0x0000001cff087299 */ /* 0x008fe40008011608 */
[----:B----4-:R-:W-:Y:S02]  /*2640*/  UISETP.NE.AND UP2, UPT, UR20, 0x1, UPT ;  /* 0x000000011400788c */ /* 0x010fe4000bf45270 */
[----:B------:R-:W-:Y:S02]  /*2650*/  USHF.R.U32.HI UR4, URZ, UR13, UR4 ;  /* 0x0000000dff047299 */ /* 0x000fe40008011604 */
[----:B------:R-:W-:-:S02]  /*2660*/  USEL UR5, UR40, UR8, !UP0 ;  /* 0x0000000828057287 */ /* 0x000fc4000c000000 */
[----:B------:R-:W-:Y:S02]  /*2670*/  USEL UR8, UR41, UR4, !UP2 ;  /* 0x0000000429087287 */ /* 0x000fe4000d000000 */
[----:B-1----:R-:W-:Y:S01]  /*2680*/  UIMAD.WIDE.U32 UR16, UR5, UR10, URZ ;  /* 0x0000000a051072a5 */ /* 0x002fe2000f8e00ff */
[----:B------:R-:W-:Y:S01]  /*2690*/  UMOV UR4, UR23 ;  /* 0x0000001700047c82 */ /* 0x000fe20008000000 */
[----:B------:R-:W-:Y:S02]  /*26a0*/  UIMAD.WIDE.U32 UR18, UR39, UR12, URZ ;  /* 0x0000000c271272a5 */ /* 0x000fe4000f8e00ff */
[----:B------:R-:W-:-:S03]  /*26b0*/  UIMAD.WIDE.U32 UR22, UR8, UR10, URZ ;  /* 0x0000000a081672a5 */ /* 0x000fc6000f8e00ff */
[----:B------:R-:W-:Y:S01]  /*26c0*/  UMOV UR16, UR17 ;  /* 0x0000001100107c82 */ /* 0x000fe20008000000 */
[----:B------:R-:W-:Y:S02]  /*26d0*/  USHF.R.U32.HI UR4, URZ, UR28, UR4 ;  /* 0x0000001cff047299 */ /* 0x000fe40008011604 */
[----:B------:R-:W-:Y:S01]  /*26e0*/  @UP3 USHF.R.U32.HI UR5, URZ, UR11, UR16 ;  /* 0x0000000bff053299 */ /* 0x000fe20008011610 */
[----:B------:R-:W-:Y:S01]  /*26f0*/  UMOV UR18, UR19 ;  /* 0x0000001300127c82 */ /* 0x000fe20008000000 */
[----:B------:R-:W-:Y:S01]  /*2700*/  UMOV UR22, UR23 ;  /* 0x0000001700167c82 */ /* 0x000fe20008000000 */
[----:B------:R-:W-:Y:S02]  /*2710*/  USHF.R.U32.HI UR13, URZ, UR13, UR18 ;  /* 0x0000000dff0d7299 */ /* 0x000fe40008011612 */
[----:B------:R-:W-:Y:S02]  /*2720*/  USEL UR4, UR38, UR4, !UP0 ;  /* 0x0000000426047287 */ /* 0x000fe4000c000000 */
[----:B------:R-:W-:-:S02]  /*2730*/  @UP3 USHF.R.U32.HI UR8, URZ, UR11, UR22 ;  /* 0x0000000bff083299 */ /* 0x000fc40008011616 */
[----:B------:R-:W-:Y:S02]  /*2740*/  UIMAD UR9, UR45, UR5, URZ ;  /* 0x000000052d0972a4 */ /* 0x000fe4000f8e02ff */
[----:B------:R-:W-:Y:S02]  /*2750*/  USEL UR5, UR39, UR13, !UP2 ;  /* 0x0000000d27057287 */ /* 0x000fe4000d000000 */
[----:B------:R-:W-:Y:S02]  /*2760*/  UIMAD UR12, UR45, UR8, URZ ;  /* 0x000000082d0c72a4 */ /* 0x000fe4000f8e02ff */
[----:B------:R-:W-:Y:S02]  /*2770*/  UISETP.GE.AND UP0, UPT, UR4, UR9, UPT ;  /* 0x000000090400728c */ /* 0x000fe4000bf06270 */
[----:B------:R-:W-:Y:S02]  /*2780*/  UIMAD.WIDE.U32 UR16, UR4, UR10, URZ ;  /* 0x0000000a041072a5 */ /* 0x000fe4000f8e00ff */
[----:B------:R-:W-:-:S02]  /*2790*/  UISETP.GE.OR UP0, UPT, UR5, UR12, UP0 ;  /* 0x0000000c0500728c */ /* 0x000fc40008706670 */
        /* <DEDUP_REMOVED lines=19> */
.L_x_40:
[----:B------:R-:W2:Y:S02]  /*28d0*/  LDCU UR4, c[0x0][0xb30] ;  /* 0x00016600ff0477ac */ /* 0x000ea40008000800 */
[----:B--2---:R-:W-:-:S09]  /*28e0*/  UISETP.NE.AND UP0, UPT, UR4, 0x1, UPT ;  /* 0x000000010400788c */ /* 0x004fd2000bf05270 */
        /* <DEDUP_REMOVED lines=18> */
.L_x_41:
[----:B------:R-:W-:Y:S01]  /*2a10*/  VIADD R11, R11, 0x1 ;  /* 0x000000010b0b7836 */ /* 0x000fe20000000000 */
[----:B------:R-:W-:Y:S01]  /*2a20*/  R2UR UR4, R52 ;  /* 0x00000000340472ca */ /* 0x000fe200000e0000 */
[----:B------:R-:W-:Y:S01]  /*2a30*/  UIADD3 UR28, UPT, UPT, UR39, UR63, URZ ;  /* 0x0000003f271c7290 */ /* 0x000fe2000fffe0ff */
[----:B------:R-:W-:Y:S02]  /*2a40*/  PLOP3.LUT P1, PT, PT, PT, PT, 0x80, 0x8 ;  /* 0x000000000008781c */ /* 0x000fe40003f2f070 */
[----:B------:R-:W-:-:S04]  /*2a50*/  ISETP.NE.AND P0, PT, R11, 0x2, PT ;  /* 0x000000020b00780c */ /* 0x000fc80003f05270 */
[----:B-1----:R-:W-:Y:S02]  /*2a60*/  SEL R0, RZ, 0x1, P0 ;  /* 0x00000001ff007807 */ /* 0x002fe40000000000 */
[----:B------:R-:W-:Y:S02]  /*2a70*/  SEL R11, R11, RZ, P0 ;  /* 0x000000ff0b0b7207 */ /* 0x000fe40000000000 */
[----:B------:R-:W-:Y:S01]  /*2a80*/  LOP3.LUT R10, R10, R0, RZ, 0x3c, !PT ;  /* 0x000000000a0a7212 */ /* 0x000fe200078e3cff */
[----:B------:R-:W-:Y:S01]  /*2a90*/  UIADD3 UR20, UPT, UPT, UR38, UR4, URZ ;  /* 0x0000000426147290 */ /* 0x000fe2000fffe0ff */
[----:B------:R-:W-:Y:S11]  /*2aa0*/  BRA.U UP1, `(.L_x_42) ;  /* 0xfffffff101047547 */ /* 0x000ff6000b83ffff */
[----:B------:R-:W-:Y:S01]  /*2ab0*/  UIADD3 UR6, UPT, UPT, UR6, 0x18, URZ ;  /* 0x0000001806067890 */ /* 0x000fe2000fffe0ff */
[----:B------:R-:W-:-:S03]  /*2ac0*/  SHF.L.U32 R2, R12, 0x1f, RZ ;  /* 0x0000001f0c027819 */ /* 0x000fc600000006ff */
[----:B------:R-:W-:-:S09]  /*2ad0*/  ULEA UR4, UR7, UR6, 0x3 ;  /* 0x0000000607047291 */ /* 0x000fd2000f8e18ff */
[----:B------:R-:W1:Y:S02]  /*2ae0*/  SYNCS.PHASECHK.TRANS64.TRYWAIT P0, [UR4], R2 ;  /* 0x00000002ff0075a7 */ /* 0x000e640008001104 */
[----:B-1----:R-:W-:Y:S05]  /*2af0*/  @!P0 BRA `(.L_x_43) ;  /* 0x00000064003c8947 */ /* 0x002fea0003800000 */
.L_x_153:
[----:B------:R-:W-:-:S04]  /*2b00*/  UIADD3 UR4, UPT, UPT, UR7, 0x1, URZ ;  /* 0x0000000107047890 */ /* 0x000fc8000fffe0ff */
[----:B------:R-:W-:-:S04]  /*2b10*/  UISETP.NE.AND UP0, UPT, UR4, 0x3, UPT ;  /* 0x000000030400788c */ /* 0x000fc8000bf05270 */
[----:B------:R-:W-:Y:S02]  /*2b20*/  USEL UR7, URZ, 0x1, UP0 ;  /* 0x00000001ff077887 */ /* 0x000fe40008000000 */
[----:B------:R-:W-:-:S04]  /*2b30*/  USEL UR4, UR4, URZ, UP0 ;  /* 0x000000ff04047287 */ /* 0x000fc80008000000 */
[----:B------:R-:W-:Y:S01]  /*2b40*/  ULEA UR5, UR4, UR6, 0x3 ;  /* 0x0000000604057291 */ /* 0x000fe2000f8e18ff */
[----:B------:R-:W-:-:S04]  /*2b50*/  LOP3.LUT R12, R12, UR7, RZ, 0x3c, !PT ;  /* 0x000000070c0c7c12 */ /* 0x000fc8000f8e3cff */
[----:B-1----:R-:W-:-:S04]  /*2b60*/  SHF.L.U32 R2, R12, 0x1f, RZ ;  /* 0x0000001f0c027819 */ /* 0x002fc800000006ff */
[----:B------:R-:W1:Y:S02]  /*2b70*/  SYNCS.PHASECHK.TRANS64.TRYWAIT P0, [UR5], R2 ;  /* 0x00000002ff0075a7 */ /* 0x000e640008001105 */
[----:B-1----:R-:W-:Y:S05]  /*2b80*/  @!P0 BRA `(.L_x_44) ;  /* 0x0000006400308947 */ /* 0x002fea0003800000 */
.L_x_155:
[----:B------:R-:W-:-:S04]  /*2b90*/  UIADD3 UR4, UPT, UPT, UR4, 0x1, URZ ;  /* 0x0000000104047890 */ /* 0x000fc8000fffe0ff */
[----:B------:R-:W-:-:S04]  /*2ba0*/  UISETP.NE.AND UP0, UPT, UR4, 0x3, UPT ;  /* 0x000000030400788c */ /* 0x000fc8000bf05270 */
[----:B------:R-:W-:Y:S02]  /*2bb0*/  USEL UR5, URZ, 0x1, UP0 ;  /* 0x00000001ff057887 */ /* 0x000fe40008000000 */
[----:B------:R-:W-:-:S04]  /*2bc0*/  USEL UR4, UR4, URZ, UP0 ;  /* 0x000000ff04047287 */ /* 0x000fc80008000000 */
[----:B------:R-:W-:Y:S01]  /*2bd0*/  ULEA UR4, UR4, UR6, 0x3 ;  /* 0x0000000604047291 */ /* 0x000fe2000f8e18ff */
[----:B-1----:R-:W-:-:S04]  /*2be0*/  LOP3.LUT R2, R12, UR5, RZ, 0x3c, !PT ;  /* 0x000000050c027c12 */ /* 0x002fc8000f8e3cff */
[----:B------:R-:W-:Y:S01]  /*2bf0*/  SHF.L.U32 R2, R2, 0x1f, RZ ;  /* 0x0000001f02027819 */ /* 0x000fe200000006ff */
[----:B------:R-:W-:-:S07]  /*2c00*/  IMAD.U32 R0, RZ, RZ, UR4 ;  /* 0x00000004ff007e24 */ /* 0x000fce000f8e00ff */
.L_x_45:
[----:B-1----:R1:W2:Y:S02]  /*2c10*/  SYNCS.PHASECHK.TRANS64.TRYWAIT P0, [R0+URZ], R2 ;  /* 0x00000002000075a7 */ /* 0x0022a400080011ff */
[----:B--2---:R-:W-:Y:S05]  /*2c20*/  @!P0 NANOSLEEP.SYNCS 0x989680 ;  /* 0x009896800000895d */ /* 0x004fea0003900000 */
[----:B------:R-:W2:Y:S02]  /*2c30*/  @!P0 SYNCS.PHASECHK.TRANS64 P0, [R0+URZ], R2 ;  /* 0x00000002000085a7 */ /* 0x000ea400080010ff */
[----:B--2---:R-:W-:Y:S05]  /*2c40*/  @P0 EXIT ;  /* 0x000000000000094d */ /* 0x004fea0003800000 */
[----:B------:R-:W-:Y:S05]  /*2c50*/  BRA `(.L_x_45) ;  /* 0xfffffffc00ec7947 */ /* 0x000fea000383ffff */
.L_x_22:
[----:B------:R-:W-:-:S04]  /*2c60*/  UISETP.NE.AND UP0, UPT, UR47, URZ, UPT ;  /* 0x000000ff2f00728c */ /* 0x000fc8000bf05270 */
[----:B------:R-:W-:-:S09]  /*2c70*/  UISETP.NE.OR UP0, UPT, UR25, 0x1, UP0 ;  /* 0x000000011900788c */ /* 0x000fd20008705670 */
[----:B------:R-:W-:Y:S05]  /*2c80*/  BRA.U UP0, `(.L_x_46) ;  /* 0x0000000500487547 */ /* 0x000fea000b800000 */
[----:B------:R-:W-:Y:S01]  /*2c90*/  ISETP.GE.U32.AND P2, PT, R0, 0x8, PT ;  /* 0x000000080000780c */ /* 0x000fe20003f46070 */
[----:B------:R-:W-:Y:S01]  /*2ca0*/  IMAD.MOV.U32 R12, RZ, RZ, 0x1 ;  /* 0x00000001ff0c7424 */ /* 0x000fe200078e00ff */
[----:B------:R-:W-:Y:S02]  /*2cb0*/  CS2R R10, SRZ ;  /* 0x00000000000a7805 */ /* 0x000fe4000001ff00 */
[----:B------:R-:W-:Y:S01]  /*2cc0*/  CS2R R8, SRZ ;  /* 0x0000000000087805 */ /* 0x000fe2000001ff00 */
[----:B------:R-:W-:Y:S01]  /*2cd0*/  UMOV UR6, 0x400 ;  /* 0x0000040000067882 */ /* 0x000fe20000000000 */
[----:B------:R-:W-:Y:S01]  /*2ce0*/  UMOV UR5, URZ ;  /* 0x000000ff00057c82 */ /* 0x000fe20008000000 */
[----:B------:R-:W-:-:S12]  /*2cf0*/  ULEA UR6, UR47, UR6, 0x18 ;  /* 0x000000062f067291 */ /* 0x000fd8000f8ec0ff */
.L_x_50:
[----:B------:R-:W-:Y:S02]  /*2d00*/  LEA R2, R8, UR6, 0x3 ;  /* 0x0000000608027c11 */ /* 0x000fe4000f8e18ff */
[----:B------:R-:W-:-:S03]  /*2d10*/  SHF.L.U32 R4, R9, 0x1f, RZ ;  /* 0x0000001f09047819 */ /* 0x000fc600000006ff */
[----:B------:R-:W-:Y:S01]  /*2d20*/  VIADD R5, R2, 0xf0 ;  /* 0x000000f002057836 */ /* 0x000fe20000000000 */
[----:B------:R-:W2:Y:S02]  /*2d30*/  SYNCS.PHASECHK.TRANS64.TRYWAIT P0, [R2+URZ+0xe0], R4 ;  /* 0x0000e004020075a7 */ /* 0x000ea400080011ff */
[----:B--2---:R-:W-:Y:S05]  /*2d40*/  @!P0 BRA `(.L_x_47) ;  /* 0x0000006000d88947 */ /* 0x004fea0003800000 */
.L_x_156:
[----:B------:R-:W-:Y:S01]  /*2d50*/  ULEA UR4, UR5, UR6, 0x3 ;  /* 0x0000000605047291 */ /* 0x000fe2000f8e18ff */
[----:B--2---:R-:W-:Y:S01]  /*2d60*/  PRMT R2, RZ, 0x654, R5 ;  /* 0x00000654ff027816 */ /* 0x004fe20000000005 */
[----:B------:R-:W-:Y:S01]  /*2d70*/  @!P2 IMAD.MOV.U32 R4, RZ, RZ, 0x10 ;  /* 0x00000010ff04a424 */ /* 0x000fe200078e00ff */
[----:B------:R-:W-:Y:S01]  /*2d80*/  SHF.L.U32 R5, R12, 0x1f, RZ ;  /* 0x0000001f0c057819 */ /* 0x000fe200000006ff */
[----:B------:R-:W-:Y:S01]  /*2d90*/  UIADD3 UR7, UPT, UPT, UR4, 0x80, URZ ;  /* 0x0000008004077890 */ /* 0x000fe2000fffe0ff */
[----:B------:R2:W-:Y:S05]  /*2da0*/  SYNCS.ARRIVE.TRANS64.RED.A1T0 RZ, [R2+URZ], RZ ;  /* 0x000000ff02ff79a7 */ /* 0x0005ea00081004ff */
[----:B------:R-:W-:Y:S01]  /*2db0*/  IMAD.U32 R6, RZ, RZ, UR7 ;  /* 0x00000007ff067e24 */ /* 0x000fe2000f8e00ff */
[----:B------:R-:W3:Y:S04]  /*2dc0*/  SYNCS.PHASECHK.TRANS64.TRYWAIT P0, [UR4+0x90], R5 ;  /* 0x00009005ff0075a7 */ /* 0x000ee80008001104 */
[----:B------:R-:W-:Y:S01]  /*2dd0*/  PRMT R6, R0, 0x654, R6 ;  /* 0x0000065400067816 */ /* 0x000fe20000000006 */
[----:B--23--:R-:W-:Y:S06]  /*2de0*/  @!P0 BRA `(.L_x_48) ;  /* 0x0000006000c48947 */ /* 0x00cfec0003800000 */
.L_x_158:
[----:B------:R-:W-:Y:S01]  /*2df0*/  ULEA UR8, UR5, UR6, 0x4 ;  /* 0x0000000605087291 */ /* 0x000fe2000f8e20ff */
[----:B------:R-:W-:Y:S01]  /*2e00*/  SEL R3, R6, R3, !P2 ;  /* 0x0000000306037207 */ /* 0x000fe20005000000 */
[----:B------:R-:W-:Y:S01]  /*2e10*/  UIADD3 UR9, UPT, UPT, UR4, 0x80, URZ ;  /* 0x0000008004097890 */ /* 0x000fe2000fffe0ff */
[----:B--2---:R-:W-:Y:S01]  /*2e20*/  LEA R2, R11, UR6, 0x3 ;  /* 0x000000060b027c11 */ /* 0x004fe2000f8e18ff */
[----:B------:R-:W-:Y:S01]  /*2e30*/  UIADD3 UR8, UPT, UPT, UR8, 0x110, URZ ;  /* 0x0000011008087890 */ /* 0x000fe2000fffe0ff */
[----:B------:R2:W-:Y:S01]  /*2e40*/  @!P2 SYNCS.ARRIVE.TRANS64.RED RZ, [R3+URZ], R4 ;  /* 0x0000000403ffa9a7 */ /* 0x0005e200080004ff */
[----:B------:R-:W-:Y:S01]  /*2e50*/  UIADD3 UR4, UPT, UPT, UR5, 0x1, URZ ;  /* 0x0000000105047890 */ /* 0x000fe2000fffe0ff */
[----:B------:R-:W-:-:S03]  /*2e60*/  VIADD R8, R8, 0x1 ;  /* 0x0000000108087836 */ /* 0x000fc60000000000 */
[----:B------:R-:W-:Y:S02]  /*2e70*/  UISETP.NE.AND UP0, UPT, UR4, 0x2, UPT ;  /* 0x000000020400788c */ /* 0x000fe4000bf05270 */
[----:B------:R-:W-:Y:S01]  /*2e80*/  ISETP.NE.AND P0, PT, R8, 0x2, PT ;  /* 0x000000020800780c */ /* 0x000fe20003f05270 */
[----:B------:R-:W-:Y:S06]  /*2e90*/  UGETNEXTWORKID.BROADCAST [UR8], [UR9] ;  /* 0x00000000080073ca */ /* 0x000fec0008000100 */
[----:B------:R-:W-:Y:S02]  /*2ea0*/  USEL UR7, URZ, 0x1, UP0 ;  /* 0x00000001ff077887 */ /* 0x000fe40008000000 */
[----:B------:R-:W-:-:S04]  /*2eb0*/  USEL UR5, UR4, URZ, UP0 ;  /* 0x000000ff04057287 */ /* 0x000fc80008000000 */
[----:B------:R-:W-:Y:S02]  /*2ec0*/  LOP3.LUT R12, R12, UR7, RZ, 0x3c, !PT ;  /* 0x000000070c0c7c12 */ /* 0x000fe4000f8e3cff */
[----:B--2---:R-:W-:-:S04]  /*2ed0*/  SHF.L.U32 R4, R10, 0x1f, RZ ;  /* 0x0000001f0a047819 */ /* 0x004fc800000006ff */
[----:B------:R-:W2:Y:S02]  /*2ee0*/  SYNCS.PHASECHK.TRANS64.TRYWAIT P1, [R2+URZ+0x80], R4 ;  /* 0x00008004020075a7 */ /* 0x000ea400080211ff */
[----:B--2---:R-:W-:Y:S05]  /*2ef0*/  @!P1 BRA `(.L_x_49) ;  /* 0x0000006000989947 */ /* 0x004fea0003800000 */
.L_x_159:
[C---:B--2---:R-:W-:Y:S01]  /*2f00*/  LEA R4, R11.reuse, UR6, 0x4 ;  /* 0x000000060b047c11 */ /* 0x044fe2000f8e20ff */
[----:B------:R-:W-:Y:S01]  /*2f10*/  VIADD R2, R2, 0x90 ;  /* 0x0000009002027836 */ /* 0x000fe20000000000 */
[----:B------:R-:W-:Y:S01]  /*2f20*/  SEL R8, R8, RZ, P0 ;  /* 0x000000ff08087207 */ /* 0x000fe20000000000 */
[----:B------:R-:W-:-:S03]  /*2f30*/  VIADD R11, R11, 0x1 ;  /* 0x000000010b0b7836 */ /* 0x000fc60000000000 */
[----:B------:R-:W2:Y:S01]  /*2f40*/  LDS.128 R4, [R4+0x110] ;  /* 0x0001100004047984 */ /* 0x000ea20000000c00 */
[----:B------:R-:W-:Y:S02]  /*2f50*/  PRMT R2, RZ, 0x654, R2 ;  /* 0x00000654ff027816 */ /* 0x000fe40000000002 */
[C---:B------:R-:W-:Y:S01]  /*2f60*/  ISETP.NE.AND P1, PT, R11.reuse, 0x2, PT ;  /* 0x000000020b00780c */ /* 0x040fe20003f25270 */
[----:B------:R-:W-:Y:S01]  /*2f70*/  @!PT LDS RZ, [RZ] ;  /* 0x00000000fffff984 */ /* 0x000fe20000000800 */
[----:B------:R-:W-:Y:S01]  /*2f80*/  @!PT LDS RZ, [RZ] ;  /* 0x00000000fffff984 */ /* 0x000fe20000000800 */
[----:B------:R-:W-:Y:S01]  /*2f90*/  @!PT LDS RZ, [RZ] ;  /* 0x00000000fffff984 */ /* 0x000fe20000000800 */
[----:B------:R-:W-:Y:S01]  /*2fa0*/  @!PT LDS RZ, [RZ] ;  /* 0x00000000fffff984 */ /* 0x000fe20000000800 */
[----:B------:R3:W-:Y:S06]  /*2fb0*/  MEMBAR.ALL.CTA ;  /* 0x0000000000007992 */ /* 0x0007ec0000008000 */
[----:B---3--:R-:W3:Y:S01]  /*2fc0*/  FENCE.VIEW.ASYNC.S ;  /* 0x00000000000073c6 */ /* 0x008ee20000000000 */
[----:B------:R-:W-:Y:S01]  /*2fd0*/  SEL R11, R11, RZ, P1 ;  /* 0x000000ff0b0b7207 */ /* 0x000fe20000800000 */
[----:B---3--:R3:W-:Y:S01]  /*2fe0*/  SYNCS.ARRIVE.TRANS64.RED.A1T0 RZ, [R2+URZ], RZ ;  /* 0x000000ff02ff79a7 */ /* 0x0087e200081004ff */
[----:B--2---:R-:W-:-:S02]  /*2ff0*/  LOP3.LUT P3, RZ, R6, 0x1, RZ, 0xc0, !PT ;  /* 0x0000000106ff7812 */ /* 0x004fc4000786c0ff */
[----:B------:R-:W-:-:S04]  /*3000*/  SEL R4, RZ, 0x1, P1 ;  /* 0x00000001ff047807 */ /* 0x000fc80000800000 */
[----:B------:R-:W-:Y:S02]  /*3010*/  LOP3.LUT R10, R10, R4, RZ, 0x3c, !PT ;  /* 0x000000040a0a7212 */ /* 0x000fe400078e3cff */
[----:B---3--:R-:W-:-:S04]  /*3020*/  SEL R2, RZ, 0x1, P0 ;  /* 0x00000001ff027807 */ /* 0x008fc80000000000 */
[----:B------:R-:W-:Y:S01]  /*3030*/  LOP3.LUT R9, R9, R2, RZ, 0x3c, !PT ;  /* 0x0000000209097212 */ /* 0x000fe200078e3cff */
[----:B------:R-:W-:Y:S06]  /*3040*/  @P3 BRA `(.L_x_50) ;  /* 0xfffffffc002c3947 */ /* 0x000fec000383ffff */
[----:B------:R-:W-:Y:S01]  /*3050*/  ULEA UR4, UR5, UR6, 0x3 ;  /* 0x0000000605047291 */ /* 0x000fe2000f8e18ff */
[----:B------:R-:W-:-:S08]  /*3060*/  SHF.L.U32 R2, R12, 0x1f, RZ ;  /* 0x0000001f0c027819 */ /* 0x000fd000000006ff */
[----:B------:R-:W2:Y:S02]  /*3070*/  SYNCS.PHASECHK.TRANS64 P0, [UR4+0x90], R2 ;  /* 0x00009002ff0075a7 */ /* 0x000ea40008001004 */
[----:B--2---:R-:W-:Y:S05]  /*3080*/  @P0 BRA `(.L_x_51) ;  /* 0x0000000000080947 */ /* 0x004fea0003800000 */
[----:B------:R-:W2:Y:S02]  /*3090*/  SYNCS.PHASECHK.TRANS64.TRYWAIT P0, [UR4+0x90], R2 ;  /* 0x00009002ff0075a7 */ /* 0x000ea40008001104 */
[----:B--2---:R-:W-:Y:S05]  /*30a0*/  @!P0 BRA `(.L_x_52) ;  /* 0x0000006000408947 */ /* 0x004fea0003800000 */
.L_x_51:
[----:B------:R-:W-:-:S04]  /*30b0*/  UIADD3 UR7, UPT, UPT, UR5, 0x1, URZ ;  /* 0x0000000105077890 */ /* 0x000fc8000fffe0ff */
[----:B------:R-:W-:-:S04]  /*30c0*/  UISETP.NE.AND UP0, UPT, UR7, 0x2, UPT ;  /* 0x000000020700788c */ /* 0x000fc8000bf05270 */
[----:B------:R-:W-:Y:S02]  /*30d0*/  USEL UR8, URZ, 0x1, UP0 ;  /* 0x00000001ff087887 */ /* 0x000fe40008000000 */
[----:B------:R-:W-:-:S04]  /*30e0*/  USEL UR7, UR7, URZ, UP0 ;  /* 0x000000ff07077287 */ /* 0x000fc80008000000 */
[----:B------:R-:W-:Y:S01]  /*30f0*/  ULEA UR7, UR7, UR6, 0x3 ;  /* 0x0000000607077291 */ /* 0x000fe2000f8e18ff */
[----:B--2---:R-:W-:-:S04]  /*3100*/  LOP3.LUT R2, R12, UR8, RZ, 0x3c, !PT ;  /* 0x000000080c027c12 */ /* 0x004fc8000f8e3cff */
[----:B------:R-:W-:-:S04]  /*3110*/  SHF.L.U32 R0, R2, 0x1f, RZ ;  /* 0x0000001f02007819 */ /* 0x000fc800000006ff */
[----:B------:R-:W2:Y:S02]  /*3120*/  SYNCS.PHASECHK.TRANS64 P0, [UR7+0x90], R0 ;  /* 0x00009000ff0075a7 */ /* 0x000ea40008001007 */
[----:B-12---:R-:W-:Y:S05]  /*3130*/  @P0 EXIT ;  /* 0x000000000000094d */ /* 0x006fea0003800000 */
[----:B------:R-:W-:Y:S02]  /*3140*/  SHF.L.U32 R2, R2, 0x1f, RZ ;  /* 0x0000001f02027819 */ /* 0x000fe400000006ff */
[----:B------:R-:W-:-:S07]  /*3150*/  MOV R0, UR7 ;  /* 0x0000000700007c02 */ /* 0x000fce0008000f00 */
.L_x_53:
[----:B-1----:R1:W2:Y:S02]  /*3160*/  SYNCS.PHASECHK.TRANS64.TRYWAIT P0, [R0+URZ+0x90], R2 ;  /* 0x00009002000075a7 */ /* 0x0022a400080011ff */
[----:B--2---:R-:W-:Y:S05]  /*3170*/  @!P0 NANOSLEEP.SYNCS 0x989680 ;  /* 0x009896800000895d */ /* 0x004fea0003900000 */
[----:B------:R-:W2:Y:S02]  /*3180*/  @!P0 SYNCS.PHASECHK.TRANS64 P0, [R0+URZ+0x90], R2 ;  /* 0x00009002000085a7 */ /* 0x000ea400080010ff */
[----:B--2---:R-:W-:Y:S05]  /*3190*/  @P0 EXIT ;  /* 0x000000000000094d */ /* 0x004fea0003800000 */
[----:B------:R-:W-:Y:S05]  /*31a0*/  BRA `(.L_x_53) ;  /* 0xfffffffc00ec7947 */ /* 0x000fea000383ffff */
.L_x_46:
[----:B------:R-:W-:Y:S05]  /*31b0*/  BRA.U UP6, `(.L_x_54) ;  /* 0x0000001106d47547 */ /* 0x000fea000b800000 */
[----:B------:R-:W-:Y:S01]  /*31c0*/  UMOV UR4, 0x40 ;  /* 0x0000004000047882 */ /* 0x000fe20000000000 */
[----:B------:R-:W-:Y:S01]  /*31d0*/  NOP ;  /* 0x0000000000007918 */ /* 0x000fe20000000000 */
[----:B------:R-:W-:Y:S01]  /*31e0*/  ULEA UR5, UR47, UR4, 0x18 ;  /* 0x000000042f057291 */ /* 0x000fe2000f8ec0ff */
[----:B------:R-:W-:Y:S02]  /*31f0*/  UMOV UR6, 0x400 ;  /* 0x0000040000067882 */ /* 0x000fe40000000000 */
[----:B------:R-:W-:-:S06]  /*3200*/  ULEA UR6, UR47, UR6, 0x18 ;  /* 0x000000062f067291 */ /* 0x000fcc000f8ec0ff */
[----:B------:R-:W2:Y:S02]  /*3210*/  LDS.U8 R0, [UR5+0x1c] ;  /* 0x00001c05ff007984 */ /* 0x000ea40008000000 */
[----:B--2---:R-:W-:-:S13]  /*3220*/  ISETP.NE.AND P0, PT, R0, RZ, PT ;  /* 0x000000ff0000720c */ /* 0x004fda0003f05270 */
[----:B------:R-:W-:Y:S05]  /*3230*/  @P0 BRA `(.L_x_55) ;  /* 0x0000000400080947 */ /* 0x000fea0003800000 */
[----:B------:R-:W-:Y:S02]  /*3240*/  UISETP.NE.U32.AND UP1, UPT, UR46, 0x1, UPT ;  /* 0x000000012e00788c */ /* 0x000fe4000bf25070 */
[----:B------:R-:W-:-:S07]  /*3250*/  UIADD3 UR7, UPT, UPT, UR5, 0x8, URZ ;  /* 0x0000000805077890 */ /* 0x000fce000fffe0ff */
[----:B------:R-:W-:Y:S05]  /*3260*/  BRA.U !UP1, `(.L_x_56) ;  /* 0x00000001099c7547 */ /* 0x000fea000b800000 */
[----:B------:R-:W-:Y:S01]  /*3270*/  ELECT P0, URZ, PT ;  /* 0x0000000000ff782f */ /* 0x000fe20003800000 */
[----:B------:R-:W-:-:S12]  /*3280*/  BSSY B0, `(.L_x_56) ;  /* 0x0000025000007945 */ /* 0x000fd80003800000 */
[----:B------:R-:W-:Y:S05]  /*3290*/  @!P0 BRA `(.L_x_57) ;  /* 0x00000000008c8947 */ /* 0x000fea0003800000 */
[----:B------:R-:W-:-:S05]  /*32a0*/  UMOV UR4, 0x10 ;  /* 0x0000001000047882 */ /* 0x000fca0000000000 */
[----:B------:R-:W-:Y:S04]  /*32b0*/  DEPBAR.LE SB2, 0x36 ;  /* 0x0000ad800000791a */ /* 0x000fe80000000000 */
[----:B------:R-:W2:Y:S02]  /*32c0*/  UTCATOMSWS.2CTA.FIND_AND_SET.ALIGN UP0, UR4, UR4 ;  /* 0x00000004000475e3 */ /* 0x000ea40008200800 */
[----:B--2---:R-:W-:Y:S01]  /*32d0*/  MOV R10, UR4 ;  /* 0x00000004000a7c02 */ /* 0x004fe20008000f00 */
[----:B------:R-:W-:Y:S06]  /*32e0*/  BRA.U UP0, `(.L_x_58) ;  /* 0x0000000100187547 */ /* 0x000fec000b800000 */
.L_x_59:
[----:B------:R-:W-:Y:S05]  /*32f0*/  NANOSLEEP 0x64 ;  /* 0x000000640000795d */ /* 0x000fea0003800000 */
[----:B------:R-:W-:-:S05]  /*3300*/  UMOV UR4, 0x10 ;  /* 0x0000001000047882 */ /* 0x000fca0000000000 */
[----:B------:R-:W-:Y:S04]  /*3310*/  DEPBAR.LE SB2, 0x36 ;  /* 0x0000ad800000791a */ /* 0x000fe80000000000 */
[----:B------:R-:W2:Y:S02]  /*3320*/  UTCATOMSWS.2CTA.FIND_AND_SET.ALIGN UP0, UR4, UR4 ;  /* 0x00000004000475e3 */ /* 0x000ea40008200800 */
[----:B--2---:R-:W-:Y:S01]  /*3330*/  MOV R10, UR4 ;  /* 0x00000004000a7c02 */ /* 0x004fe20008000f00 */
[----:B------:R-:W-:Y:S05]  /*3340*/  BRA.U !UP0, `(.L_x_59) ;  /* 0xfffffffd08e87547 */ /* 0x000fea000b83ffff */
.L_x_58:
[----:B------:R-:W2:Y:S01]  /*3350*/  LDS R6, [UR5+0x10] ;  /* 0x00001005ff067984 */ /* 0x000ea20008000800 */
[----:B------:R-:W-:Y:S01]  /*3360*/  IMAD.U32 R0, RZ, RZ, UR6 ;  /* 0x00000006ff007e24 */ /* 0x000fe2000f8e00ff */
[----:B------:R-:W-:-:S03]  /*3370*/  MOV R4, UR48 ;  /* 0x0000003000047c02 */ /* 0x000fc60008000f00 */
[----:B------:R-:W-:Y:S01]  /*3380*/  VIADD R0, R0, 0x130 ;  /* 0x0000013000007836 */ /* 0x000fe20000000000 */
[----:B--2---:R-:W-:-:S04]  /*3390*/  SHF.L.U32 R6, R6, 0x1f, RZ ;  /* 0x0000001f06067819 */ /* 0x004fc800000006ff */
[----:B------:R-:W2:Y:S02]  /*33a0*/  SYNCS.PHASECHK.TRANS64.TRYWAIT P0, [UR5+0x8], R6 ;  /* 0x00000806ff0075a7 */ /* 0x000ea40008001105 */
[----:B--2---:R-:W-:Y:S05]  /*33b0*/  @P0 BRA `(.L_x_60) ;  /* 0x0000000000080947 */ /* 0x004fea0003800000 */
[----:B------:R-:W2:Y:S02]  /*33c0*/  SYNCS.PHASECHK.TRANS64.TRYWAIT P0, [UR5+0x8], R6 ;  /* 0x00000806ff0075a7 */ /* 0x000ea40008001105 */
[----:B--2---:R-:W-:Y:S05]  /*33d0*/  @!P0 BRA `(.L_x_61) ;  /* 0x0000005c008c8947 */ /* 0x004fea0003800000 */
.L_x_60:
[----:B------:R-:W-:Y:S01]  /*33e0*/  PRMT R4, R4, 0x654, R0 ;  /* 0x0000065404047816 */ /* 0x000fe20000000000 */
[----:B------:R-:W-:Y:S01]  /*33f0*/  HFMA2 R0, -RZ, RZ, 0, 5.9604644775390625e-08 ;  /* 0x00000001ff007431 */ /* 0x000fe200000001ff */
[----:B------:R-:W-:Y:S01]  /*3400*/  UPRMT UR4, UR48, 0x654, UR7 ;  /* 0x0000065430047896 */ /* 0x000fe20008000007 */
[----:B------:R-:W-:Y:S02]  /*3410*/  IMAD.MOV.U32 R8, RZ, RZ, 0xffff ;  /* 0x0000ffffff087424 */ /* 0x000fe400078e00ff */
[----:B--2---:R-:W-:Y:S02]  /*3420*/  IMAD.MOV.U32 R6, RZ, RZ, 0x4 ;  /* 0x00000004ff067424 */ /* 0x004fe400078e00ff */
[----:B------:R-:W-:Y:S01]  /*3430*/  IMAD.SHL.U32 R9, R10, 0x20, RZ ;  /* 0x000000200a097824 */ /* 0x000fe200078e00ff */
[----:B------:R-:W-:Y:S02]  /*3440*/  MOV R5, UR4 ;  /* 0x0000000400057c02 */ /* 0x000fe40008000f00 */
[-C--:B------:R-:W-:Y:S01]  /*3450*/  SHF.L.U32 R8, R8, R10.reuse, RZ ;  /* 0x0000000a08087219 */ /* 0x080fe200000006ff */
[----:B------:R2:W-:Y:S01]  /*3460*/  SYNCS.ARRIVE.TRANS64.RED RZ, [UR4], R6 ;  /* 0x00000006ffff79a7 */ /* 0x0005e20008000404 */
[----:B------:R-:W-:Y:S01]  /*3470*/  SHF.L.U32 R7, R0, R10, RZ ;  /* 0x0000000a00077219 */ /* 0x000fe200000006ff */
[----:B------:R2:W-:Y:S04]  /*3480*/  STS [UR6+0x130], R9 ;  /* 0x00013009ff007988 */ /* 0x0005e80008000806 */
[----:B------:R2:W-:Y:S04]  /*3490*/  STAS [R4.64], R10 ;  /* 0x0000000a04007dbd */ /* 0x0005e8000c0008ff */
[----:B------:R2:W-:Y:S04]  /*34a0*/  ATOMS.OR RZ, [UR5+0x14], R8 ;  /* 0x00001408ffff798c */ /* 0x0005e8000b000005 */
[----:B------:R2:W-:Y:S04]  /*34b0*/  ATOMS.OR RZ, [UR5+0x18], R7 ;  /* 0x00001807ffff798c */ /* 0x0005e8000b000005 */
[----:B------:R2:W-:Y:S02]  /*34c0*/  ATOMS.XOR RZ, [UR5+0x10], R0 ;  /* 0x00001000ffff798c */ /* 0x0005e4000b800005 */
.L_x_57:
[----:B-1----:R-:W-:Y:S05]  /*34d0*/  BSYNC B0 ;  /* 0x0000000000007941 */ /* 0x002fea0003800000 */
.L_x_56:
[----:B------:R-:W-:Y:S05]  /*34e0*/  BRA.U UP1, `(.L_x_62) ;  /* 0x00000001016c7547 */ /* 0x000fea000b800000 */
[----:B------:R-:W-:-:S03]  /*34f0*/  UMOV UR4, 0xffffffff ;  /* 0xffffffff00047882 */ /* 0x000fc60000000000 */
[----:B------:R-:W-:Y:S05]  /*3500*/  BRA.DIV UR4, `(.L_x_63) ;  /* 0x0000005e04587947 */ /* 0x000fea000b800000 */
[----:B------:R-:W-:-:S13]  /*3510*/  ELECT P6, URZ, PT ;  /* 0x0000000000ff782f */ /* 0x000fda00038c0000 */
.L_x_163:
[----:B------:R-:W-:Y:S05]  /*3520*/  @!P6 BRA `(.L_x_62) ;  /* 0x00000000005ce947 */ /* 0x000fea0003800000 */
[----:B--2---:R-:W2:Y:S02]  /*3530*/  LDS R4, [UR5+0x10] ;  /* 0x00001005ff047984 */ /* 0x004ea40008000800 */
[----:B--2---:R-:W-:-:S04]  /*3540*/  SHF.L.U32 R4, R4, 0x1f, RZ ;  /* 0x0000001f04047819 */ /* 0x004fc800000006ff */
[----:B------:R-:W2:Y:S02]  /*3550*/  SYNCS.PHASECHK.TRANS64.TRYWAIT P0, [UR5+0x8], R4 ;  /* 0x00000804ff0075a7 */ /* 0x000ea40008001105 */
[----:B--2---:R-:W-:Y:S05]  /*3560*/  @P0 BRA `(.L_x_64) ;  /* 0x0000000000080947 */ /* 0x004fea0003800000 */
[----:B------:R-:W2:Y:S02]  /*3570*/  SYNCS.PHASECHK.TRANS64.TRYWAIT P0, [UR5+0x8], R4 ;  /* 0x00000804ff0075a7 */ /* 0x000ea40008001105 */
[----:B--2---:R-:W-:Y:S05]  /*3580*/  @!P0 BRA `(.L_x_65) ;  /* 0x0000005c00588947 */ /* 0x004fea0003800000 */
.L_x_64:
[----:B------:R-:W3:Y:S01]  /*3590*/  LDS R6, [UR6+0x130] ;  /* 0x00013006ff067984 */ /* 0x000ee20008000800 */
[----:B--2---:R-:W-:Y:S02]  /*35a0*/  HFMA2 R0, -RZ, RZ, 0, 5.9604644775390625e-08 ;  /* 0x00000001ff007431 */ /* 0x004fe400000001ff */
[----:B------:R-:W-:Y:S01]  /*35b0*/  IMAD.MOV.U32 R4, RZ, RZ, 0xffff ;  /* 0x0000ffffff047424 */ /* 0x000fe200078e00ff */
[----:B------:R-:W-:Y:S01]  /*35c0*/  UPRMT UR4, UR48, 0x654, UR7 ;  /* 0x0000065430047896 */ /* 0x000fe20008000007 */
[----:B---3--:R-:W-:-:S03]  /*35d0*/  IMAD.SHL.U32 R5, R6, 0x20, RZ ;  /* 0x0000002006057824 */ /* 0x008fc600078e00ff */
[-C--:B------:R-:W-:Y:S02]  /*35e0*/  SHF.L.U32 R4, R4, R6.reuse, RZ ;  /* 0x0000000604047219 */ /* 0x080fe400000006ff */
[----:B------:R-:W-:Y:S01]  /*35f0*/  SHF.L.U32 R6, R0, R6, RZ ;  /* 0x0000000600067219 */ /* 0x000fe200000006ff */
[----:B------:R3:W-:Y:S04]  /*3600*/  STS [UR6+0x130], R5 ;  /* 0x00013005ff007988 */ /* 0x0007e80008000806 */
[----:B------:R3:W-:Y:S04]  /*3610*/  ATOMS.OR RZ, [UR5+0x14], R4 ;  /* 0x00001404ffff798c */ /* 0x0007e8000b000005 */
[----:B------:R3:W-:Y:S01]  /*3620*/  ATOMS.OR RZ, [UR5+0x18], R6 ;  /* 0x00001806ffff798c */ /* 0x0007e2000b000005 */
[----:B------:R-:W-:Y:S03]  /*3630*/  SYNCS.ARRIVE.TRANS64.RED.A1T0 RZ, [UR4], RZ ;  /* 0x000000ffffff79a7 */ /* 0x000fe60008100404 */
[----:B------:R3:W-:Y:S01]  /*3640*/  ATOMS.XOR RZ, [UR5+0x10], R0 ;  /* 0x00001000ffff798c */ /* 0x0007e2000b800005 */
[----:B------:R-:W-:Y:S05]  /*3650*/  BRA `(.L_x_62) ;  /* 0x0000000000107947 */ /* 0x000fea0003800000 */
.L_x_55:
[----:B------:R-:W-:Y:S02]  /*3660*/  MOV R0, 0xffffffff ;  /* 0xffffffff00007802 */ /* 0x000fe40000000f00 */
[----:B------:R-:W-:-:S03]  /*3670*/  MOV R4, 0x36a0 ;  /* 0x000036a000047802 */ /* 0x000fc60000000f00 */
[----:B------:R2:W-:Y:S04]  /*3680*/  STS [UR6+0x130], R0 ;  /* 0x00013000ff007988 */ /* 0x0005e80008000806 */
[----:B-12--5:R-:W-:Y:S05]  /*3690*/  CALL.REL.NOINC `($__internal_1_$__cuda_sm10x_tcgen05_guardrail_trap_phase_invalid_during_alloc) ;  /* 0x00000064002c7944 */ /* 0x026fea0003c00000 */
.L_x_62:
[----:B------:R-:W-:Y:S05]  /*36a0*/  WARPSYNC.ALL ;  /* 0x0000000000007948 */ /* 0x000fea0003800000 */
[----:B------:R-:W4:Y:S01]  /*36b0*/  S2UR UR4, SR_CgaCtaId ;  /* 0x00000000000479c3 */ /* 0x000f220000008800 */
[----:B------:R-:W-:Y:S01]  /*36c0*/  UMOV UR26, 0x400 ;  /* 0x00000400001a7882 */ /* 0x000fe20000000000 */
[----:B------:R-:W-:-:S06]  /*36d0*/  NOP ;  /* 0x0000000000007918 */ /* 0x000fcc0000000000 */
[----:B------:R-:W-:Y:S06]  /*36e0*/  BAR.ARV 0x6, 0xa0 ;  /* 0x0182800000007b1d */ /* 0x000fec0000002000 */
[----:B------:R-:W1:Y:S01]  /*36f0*/  LDCU UR6, c[0x0][0x38c] ;  /* 0x00007180ff0677ac */ /* 0x000e620008000800 */
[----:B------:R-:W-:Y:S01]  /*3700*/  LOP3.LUT R3, R3, 0xffff, RZ, 0xc0, !PT ;  /* 0x0000ffff03037812 */ /* 0x000fe200078ec0ff */
[----:B--2---:R-:W-:Y:S01]  /*3710*/  IMAD.MOV.U32 R9, RZ, RZ, 0x1 ;  /* 0x00000001ff097424 */ /* 0x004fe200078e00ff */
[----:B------:R-:W-:Y:S01]  /*3720*/  LOP3.LUT R2, R2, 0xffff, RZ, 0xc0, !PT ;  /* 0x0000ffff02027812 */ /* 0x000fe200078ec0ff */
[----:B------:R-:W-:Y:S01]  /*3730*/  IMAD.MOV.U32 R8, RZ, RZ, RZ ;  /* 0x000000ffff087224 */ /* 0x000fe200078e00ff */
[----:B------:R-:W-:Y:S01]  /*3740*/  R2UR UR28, R3 ;  /* 0x00000000031c72ca */ /* 0x000fe200000e0000 */
[----:B------:R-:W-:Y:S01]  /*3750*/  UMOV UR32, URZ ;  /* 0x000000ff00207c82 */ /* 0x000fe20008000000 */
[----:B------:R-:W-:-:S02]  /*3760*/  R2UR UR42, R2 ;  /* 0x00000000022a72ca */ /* 0x000fc400000e0000 */
[----:B------:R-:W-:Y:S01]  /*3770*/  CS2R R2, SRZ ;  /* 0x0000000000027805 */ /* 0x000fe2000001ff00 */
[----:B------:R-:W-:Y:S01]  /*3780*/  UMOV UR23, URZ ;  /* 0x000000ff00177c82 */ /* 0x000fe20008000000 */
[----:B----4-:R-:W-:Y:S01]  /*3790*/  ULEA UR26, UR4, UR26, 0x18 ;  /* 0x0000001a041a7291 */ /* 0x010fe2000f8ec0ff */
[----:B------:R-:W-:Y:S01]  /*37a0*/  UMOV UR22, URZ ;  /* 0x000000ff00167c82 */ /* 0x000fe20008000000 */
[----:B------:R-:W-:Y:S02]  /*37b0*/  UISETP.NE.AND UP3, UPT, UR46, URZ, UPT ;  /* 0x000000ff2e00728c */ /* 0x000fe4000bf65270 */
[----:B------:R-:W-:Y:S02]  /*37c0*/  UIADD3 UR4, UPT, UPT, UR26, 0x4300, URZ ;  /* 0x000043001a047890 */ /* 0x000fe4000fffe0ff */
[----:B------:R-:W-:-:S03]  /*37d0*/  UIADD3 UR5, UPT, UPT, UR26, 0xa300, URZ ;  /* 0x0000a3001a057890 */ /* 0x000fc6000fffe0ff */
[----:B---3--:R-:W2:Y:S01]  /*37e0*/  LDS R0, [UR26+0x130] ;  /* 0x0001301aff007984 */ /* 0x008ea20008000800 */
[----:B-1----:R-:W-:Y:S02]  /*37f0*/  UIADD3 UR6, UPT, UPT, UR6, 0x3f, URZ ;  /* 0x0000003f06067890 */ /* 0x002fe4000fffe0ff */
[----:B------:R-:W-:Y:S02]  /*3800*/  USHF.R.U32.HI UR4, URZ, 0x4, UR4 ;  /* 0x00000004ff047899 */ /* 0x000fe40008011604 */
[----:B------:R-:W-:Y:S02]  /*3810*/  USHF.R.S32.HI UR33, URZ, 0x1f, UR6 ;  /* 0x0000001fff217899 */ /* 0x000fe40008011406 */
[----:B------:R-:W-:Y:S02]  /*3820*/  USHF.R.U32.HI UR5, URZ, 0x4, UR5 ;  /* 0x00000004ff057899 */ /* 0x000fe40008011605 */
[----:B------:R-:W-:Y:S02]  /*3830*/  ULEA.HI UR33, UR33, UR6, URZ, 0x6 ;  /* 0x0000000621217291 */ /* 0x000fe4000f8f30ff */
[----:B------:R-:W-:-:S02]  /*3840*/  ULOP3.LUT UR29, UR4, 0x3fff, URZ, 0xc0, !UPT ;  /* 0x00003fff041d7892 */ /* 0x000fc4000f8ec0ff */
[----:B------:R-:W-:Y:S01]  /*3850*/  USHF.R.S32.HI UR33, URZ, 0x6, UR33 ;  /* 0x00000006ff217899 */ /* 0x000fe20008011421 */
[----:B------:R-:W-:Y:S01]  /*3860*/  UMOV UR40, 0x0 ;  /* 0x0000000000287882 */ /* 0x000fe20000000000 */
[----:B------:R-:W-:Y:S02]  /*3870*/  UMOV UR41, 0x8210010 ;  /* 0x0821001000297882 */ /* 0x000fe40000000000 */
[----:B------:R-:W-:Y:S02]  /*3880*/  UISETP.LT.AND UP0, UPT, UR33, 0x1, UPT ;  /* 0x000000012100788c */ /* 0x000fe4000bf01270 */
[----:B------:R-:W-:Y:S02]  /*3890*/  ULOP3.LUT UR30, UR5, 0x3fff, URZ, 0xc0, !UPT ;  /* 0x00003fff051e7892 */ /* 0x000fe4000f8ec0ff */
[----:B------:R-:W-:Y:S02]  /*38a0*/  ULOP3.LUT UR29, UR29, 0x10000, URZ, 0xfc, !UPT ;  /* 0x000100001d1d7892 */ /* 0x000fe4000f8efcff */
[----:B------:R-:W-:Y:S01]  /*38b0*/  USEL UR43, UR33, 0x1, !UP0 ;  /* 0x00000001212b7887 */ /* 0x000fe2000c000000 */
[----:B------:R-:W-:Y:S01]  /*38c0*/  UMOV UR38, 0x0 ;  /* 0x0000000000267882 */ /* 0x000fe20000000000 */
[----:B------:R-:W-:Y:S01]  /*38d0*/  UMOV UR39, 0x8210010 ;  /* 0x0821001000277882 */ /* 0x000fe20000000000 */
[----:B------:R-:W-:Y:S01]  /*38e0*/  UMOV UR36, 0x0 ;  /* 0x0000000000247882 */ /* 0x000fe20000000000 */
[----:B------:R-:W-:Y:S01]  /*38f0*/  UMOV UR37, 0x8210010 ;  /* 0x0821001000257882 */ /* 0x000fe20000000000 */
[----:B------:R-:W-:Y:S01]  /*3900*/  UMOV UR34, 0x0 ;  /* 0x0000000000227882 */ /* 0x000fe20000000000 */
[----:B------:R-:W-:Y:S01]  /*3910*/  UMOV UR35, 0x8210010 ;  /* 0x0821001000237882 */ /* 0x000fe20000000000 */
[----:B--2---:R-:W-:-:S15]  /*3920*/  R2UR UR44, R0 ;  /* 0x00000000002c72ca */ /* 0x004fde00000e0000 */
.L_x_73:
[C---:B------:R-:W-:Y:S02]  /*3930*/  LEA R0, R8.reuse, UR26, 0x3 ;  /* 0x0000001a08007c11 */ /* 0x040fe4000f8e18ff */
[----:B------:R-:W-:Y:S02]  /*3940*/  SHF.L.U32 R4, R3, 0x1f, RZ ;  /* 0x0000001f03047819 */ /* 0x000fe400000006ff */
[----:B------:R-:W-:Y:S02]  /*3950*/  LEA R5, R8, UR26, 0x4 ;  /* 0x0000001a08057c11 */ /* 0x000fe4000f8e20ff */
[----:B------:R-:W1:Y:S02]  /*3960*/  SYNCS.PHASECHK.TRANS64.TRYWAIT P0, [R0+URZ+0x80], R4 ;  /* 0x00008004000075a7 */ /* 0x000e6400080011ff */
[----:B-1-3--:R-:W-:Y:S05]  /*3970*/  @!P0 BRA `(.L_x_66) ;  /* 0x0000005800748947 */ /* 0x00afea0003800000 */
.L_x_164:
[----:B-1----:R-:W1:Y:S01]  /*3980*/  LDS.128 R4, [R5+0x110] ;  /* 0x0001100005047984 */ /* 0x002e620000000c00 */
[----:B------:R-:W-:Y:S02]  /*3990*/  VIADD R0, R0, 0x90 ;  /* 0x0000009000007836 */ /* 0x000fe40000000000 */
[----:B------:R-:W-:Y:S01]  /*39a0*/  VIADD R8, R8, 0x1 ;  /* 0x0000000108087836 */ /* 0x000fe20000000000 */
[----:B------:R-:W-:Y:S01]  /*39b0*/  @!PT LDS RZ, [RZ] ;  /* 0x00000000fffff984 */ /* 0x000fe20000000800 */
[----:B------:R-:W-:Y:S01]  /*39c0*/  @!PT LDS RZ, [RZ] ;  /* 0x00000000fffff984 */ /* 0x000fe20000000800 */
[----:B------:R-:W-:Y:S01]  /*39d0*/  @!PT LDS RZ, [RZ] ;  /* 0x00000000fffff984 */ /* 0x000fe20000000800 */
[----:B------:R-:W-:Y:S01]  /*39e0*/  @!PT LDS RZ, [RZ] ;  /* 0x00000000fffff984 */ /* 0x000fe20000000800 */
[----:B------:R2:W-:Y:S06]  /*39f0*/  MEMBAR.ALL.CTA ;  /* 0x0000000000007992 */ /* 0x0005ec0000008000 */
[----:B--2---:R-:W2:Y:S01]  /*3a00*/  FENCE.VIEW.ASYNC.S ;  /* 0x00000000000073c6 */ /* 0x004ea20000000000 */
[----:B------:R-:W-:-:S04]  /*3a10*/  PRMT R0, RZ, 0x654, R0 ;  /* 0x00000654ff007816 */ /* 0x000fc80000000000 */
[----:B--2---:R2:W-:Y:S01]  /*3a20*/  SYNCS.ARRIVE.TRANS64.RED.A1T0 RZ, [R0+URZ], RZ ;  /* 0x000000ff00ff79a7 */ /* 0x0045e200081004ff */
[----:B-1----:R-:W-:Y:S01]  /*3a30*/  LOP3.LUT P1, RZ, R6, 0x1, RZ, 0xc0, !PT ;  /* 0x0000000106ff7812 */ /* 0x002fe2000782c0ff */
[----:B--2---:R-:W-:-:S12]  /*3a40*/  BRA.U UP3, `(.L_x_67) ;  /* 0x0000000503087547 */ /* 0x004fd8000b800000 */
[----:B------:R-:W1:Y:S01]  /*3a50*/  LDCU UR4, c[0x0][0x38c] ;  /* 0x00007180ff0477ac */ /* 0x000e620008000800 */
[----:B------:R-:W-:Y:S02]  /*3a60*/  PLOP3.LUT P2, PT, PT, PT, PT, 0x80, 0x8 ;  /* 0x000000000008781c */ /* 0x000fe40003f4f070 */
[----:B------:R-:W-:Y:S01]  /*3a70*/  SHF.L.U32 R4, R9, 0x1f, RZ ;  /* 0x0000001f09047819 */ /* 0x000fe200000006ff */
[----:B------:R-:W-:Y:S02]  /*3a80*/  ULEA UR31, UR32, UR26, 0x3 ;  /* 0x0000001a201f7291 */ /* 0x000fe4000f8e18ff */
[----:B------:R-:W-:Y:S02]  /*3a90*/  ULEA UR11, UR32, UR44, 0x6 ;  /* 0x0000002c200b7291 */ /* 0x000fe4000f8e30ff */
[----:B-1----:R-:W-:-:S06]  /*3aa0*/  UISETP.GE.AND UP0, UPT, UR4, 0x1, UPT ;  /* 0x000000010400788c */ /* 0x002fcc000bf06270 */
[----:B------:R-:W-:-:S05]  /*3ab0*/  PLOP3.LUT P0, PT, PT, PT, UP0, 0x80, 0x8 ;  /* 0x000000000008781c */ /* 0x000fca0003f0f008 */
[----:B------:R-:W-:-:S08]  /*3ac0*/  @UP0 ULEA UR4, UR23, UR26, 0x3 ;  /* 0x0000001a17040291 */ /* 0x000fd0000f8e18ff */
[----:B------:R-:W-:-:S04]  /*3ad0*/  @P0 SHF.L.U32 R0, R2, 0x1f, RZ ;  /* 0x0000001f02000819 */ /* 0x000fc800000006ff */
[----:B------:R1:W2:Y:S01]  /*3ae0*/  @P0 SYNCS.PHASECHK.TRANS64.TRYWAIT P2, [UR4], R0 ;  /* 0x00000000ff0005a7 */ /* 0x0002a20008041104 */
[----:B------:R-:W3:Y:S02]  /*3af0*/  SYNCS.PHASECHK.TRANS64.TRYWAIT P0, [UR31+0xc0], R4 ;  /* 0x0000c004ff0075a7 */ /* 0x000ee4000800111f */
[----:B-123--:R-:W-:Y:S05]  /*3b00*/  @!P0 BRA `(.L_x_68) ;  /* 0x0000005800248947 */ /* 0x00efea0003800000 */
.L_x_166:
[----:B------:R-:W-:Y:S01]  /*3b10*/  UMOV UR27, UR22 ;  /* 0x00000016001b7c82 */ /* 0x000fe20008000000 */
[----:B------:R-:W-:Y:S05]  /*3b20*/  BRA.U !UP0, `(.L_x_69) ;  /* 0x0000000108c07547 */ /* 0x000fea000b800000 */
[----:B------:R-:W-:Y:S02]  /*3b30*/  UIADD3 UR27, UPT, UPT, UR43, UR22, URZ ;  /* 0x000000162b1b7290 */ /* 0x000fe4000fffe0ff */
[----:B------:R-:W-:Y:S01]  /*3b40*/  UPLOP3.LUT UP2, UPT, UPT, UPT, UPT, 0x40, 0x4 ;  /* 0x000000000004789c */ /* 0x000fe20003f4e870 */
[----:B------:R-:W-:Y:S01]  /*3b50*/  UMOV UR24, UR33 ;  /* 0x0000002100187c82 */ /* 0x000fe20008000000 */
[----:B------:R-:W-:-:S09]  /*3b60*/  UMOV UR10, UR23 ;  /* 0x00000017000a7c82 */ /* 0x000fd20008000000 */
.L_x_72:
[----:B--2---:R-:W-:Y:S01]  /*3b70*/  ULEA UR5, UR10, UR26, 0x3 ;  /* 0x0000001a0a057291 */ /* 0x004fe2000f8e18ff */
[----:B---3--:R-:W-:Y:S11]  /*3b80*/  @P2 BRA `(.L_x_70) ;  /* 0x00000000000c2947 */ /* 0x008ff60003800000 */
[----:B-1----:R-:W-:Y:S04]  /*3b90*/  SHF.L.U32 R4, R2, 0x1f, RZ ;  /* 0x0000001f02047819 */ /* 0x002fe800000006ff */
[----:B------:R-:W1:Y:S02]  /*3ba0*/  SYNCS.PHASECHK.TRANS64.TRYWAIT P0, [UR5], R4 ;  /* 0x00000004ff0075a7 */ /* 0x000e640008001105 */
[----:B-1----:R-:W-:Y:S05]  /*3bb0*/  @!P0 BRA `(.L_x_71) ;  /* 0x0000005800108947 */ /* 0x002fea0003800000 */
.L_x_70:
[----:B------:R-:W-:Y:S01]  /*3bc0*/  UISETP.NE.AND UP0, UPT, UR24, 0x1, UPT ;  /* 0x000000011800788c */ /* 0x000fe2000bf05270 */
[----:B------:R-:W-:Y:S01]  /*3bd0*/  PLOP3.LUT P2, PT, PT, PT, PT, 0x80, 0x8 ;  /* 0x000000000008781c */ /* 0x000fe20003f4f070 */
[----:B------:R-:W-:Y:S02]  /*3be0*/  UIADD3 UR4, UPT, UPT, UR10, 0x1, URZ ;  /* 0x000000010a047890 */ /* 0x000fe4000fffe0ff */
[----:B------:R-:W-:Y:S02]  /*3bf0*/  UIADD3 UR25, UPT, UPT, UR5, 0x18, URZ ;  /* 0x0000001805197890 */ /* 0x000fe4000fffe0ff */
[----:B------:R-:W-:Y:S01]  /*3c00*/  UISETP.NE.AND UP1, UPT, UR4, 0x3, UPT ;  /* 0x000000030400788c */ /* 0x000fe2000bf25270 */
[----:B------:R-:W-:Y:S01]  /*3c10*/  PLOP3.LUT P0, PT, PT, PT, UP0, 0x80, 0x8 ;  /* 0x000000000008781c */ /* 0x000fe20003f0f008 */
[----:B------:R-:W-:Y:S02]  /*3c20*/  UIADD3 UR22, UPT, UPT, UR22, 0x1, URZ ;  /* 0x0000000116167890 */ /* 0x000fe4000fffe0ff */
[----:B------:R-:W-:Y:S02]  /*3c30*/  USEL UR6, URZ, 0x1, UP1 ;  /* 0x00000001ff067887 */ /* 0x000fe40008800000 */
[----:B------:R-:W-:Y:S02]  /*3c40*/  USEL UR23, UR4, URZ, UP1 ;  /* 0x000000ff04177287 */ /* 0x000fe40008800000 */
[----:B------:R-:W-:Y:S02]  /*3c50*/  UIADD3 UR24, UPT, UPT, UR24, -0x1, URZ ;  /* 0xffffffff18187890 */ /* 0x000fe4000fffe0ff */
[----:B------:R-:W-:Y:S01]  /*3c60*/  @UP0 ULEA UR4, UR23, UR26, 0x3 ;  /* 0x0000001a17040291 */ /* 0x000fe2000f8e18ff */
[----:B------:R-:W-:Y:S01]  /*3c70*/  LOP3.LUT R2, R2, UR6, RZ, 0x3c, !PT ;  /* 0x0000000602027c12 */ /* 0x000fe2000f8e3cff */
[----:B------:R-:W-:Y:S02]  /*3c80*/  ULEA UR6, UR10, UR30, 0x9 ;  /* 0x0000001e0a067291 */ /* 0x000fe4000f8e48ff */
[----:B------:R-:W-:Y:S01]  /*3c90*/  UISETP.NE.AND UP0, UPT, UR22, UR27, UPT ;  /* 0x0000001b1600728c */ /* 0x000fe2000bf05270 */
[----:B-1----:R-:W-:Y:S01]  /*3ca0*/  @P0 SHF.L.U32 R0, R2, 0x1f, RZ ;  /* 0x0000001f02000819 */ /* 0x002fe200000006ff */
[----:B------:R-:W-:Y:S02]  /*3cb0*/  UIADD3 UR20, UPT, UPT, UR6, 0x80, URZ ;  /* 0x0000008006147890 */ /* 0x000fe4000fffe0ff */
[----:B------:R-:W-:Y:S01]  /*3cc0*/  UIADD3 UR16, UPT, UPT, UR6, 0x100, URZ ;  /* 0x0000010006107890 */ /* 0x000fe2000fffe0ff */
[----:B------:R2:W3:Y:S01]  /*3cd0*/  @P0 SYNCS.PHASECHK.TRANS64.TRYWAIT P2, [UR4], R0 ;  /* 0x00000000ff0005a7 */ /* 0x0004e20008041104 */
[----:B------:R-:W-:Y:S02]  /*3ce0*/  ULEA UR4, UR10, UR29, 0x9 ;  /* 0x0000001d0a047291 */ /* 0x000fe4000f8e48ff */
[----:B------:R-:W-:Y:S02]  /*3cf0*/  UIADD3 UR12, UPT, UPT, UR6, 0x180, URZ ;  /* 0x00000180060c7890 */ /* 0x000fe4000fffe0ff */
[----:B------:R-:W-:Y:S02]  /*3d00*/  UIADD3 UR18, UPT, UPT, UR4, 0x2, URZ ;  /* 0x0000000204127890 */ /* 0x000fe4000fffe0ff */
[----:B------:R-:W-:Y:S02]  /*3d10*/  UIADD3 UR14, UPT, UPT, UR4, 0x4, URZ ;  /* 0x00000004040e7890 */ /* 0x000fe4000fffe0ff */
[----:B------:R-:W-:Y:S01]  /*3d20*/  UIADD3 UR8, UPT, UPT, UR4, 0x6, URZ ;  /* 0x0000000604087890 */ /* 0x000fe2000fffe0ff */
[----:B------:R-:W-:Y:S01]  /*3d30*/  UMOV UR7, 0x40004040 ;  /* 0x4000404000077882 */ /* 0x000fe20000000000 */
[----:B------:R-:W-:Y:S01]  /*3d40*/  UMOV UR5, 0x40004040 ;  /* 0x4000404000057882 */ /* 0x000fe20000000000 */
[----:B------:R-:W-:Y:S01]  /*3d50*/  UMOV UR21, 0x40004040 ;  /* 0x4000404000157882 */ /* 0x000fe20000000000 */
[----:B------:R2:W-:Y:S01]  /*3d60*/  UTCHMMA.2CTA gdesc[UR4], gdesc[UR6], tmem[UR11], tmem[UR40], idesc[UR41], UP2 ;  /* 0x00ff2806040075ea */ /* 0x0005e2000920000b */
[----:B------:R-:W-:Y:S01]  /*3d70*/  UPLOP3.LUT UP2, UPT, UPT, UPT, UPT, 0x80, 0x8 ;  /* 0x000000000008789c */ /* 0x000fe20003f4f070 */
[----:B------:R-:W-:Y:S01]  /*3d80*/  UMOV UR19, 0x40004040 ;  /* 0x4000404000137882 */ /* 0x000fe20000000000 */
[----:B------:R-:W-:Y:S01]  /*3d90*/  UMOV UR17, 0x40004040 ;  /* 0x4000404000117882 */ /* 0x000fe20000000000 */
[----:B------:R2:W-:Y:S01]  /*3da0*/  UTCHMMA.2CTA gdesc[UR18], gdesc[UR20], tmem[UR11], tmem[UR38], idesc[UR39], UPT ;  /* 0x00ff2614120075ea */ /* 0x0005e2000ba0000b */
[----:B------:R-:W-:Y:S01]  /*3db0*/  UMOV UR15, 0x40004040 ;  /* 0x40004040000f7882 */ /* 0x000fe20000000000 */
[----:B------:R-:W-:Y:S01]  /*3dc0*/  UMOV UR13, 0x40004040 ;  /* 0x40004040000d7882 */ /* 0x000fe20000000000 */
[----:B------:R-:W-:Y:S01]  /*3dd0*/  UMOV UR9, 0x40004040 ;  /* 0x4000404000097882 */ /* 0x000fe20000000000 */
[----:B------:R2:W-:Y:S01]  /*3de0*/  UTCHMMA.2CTA gdesc[UR14], gdesc[UR16], tmem[UR11], tmem[UR36], idesc[UR37], UPT ;  /* 0x00ff24100e0075ea */ /* 0x0005e2000ba0000b */
[----:B------:R2:W-:Y:S01]  /*3df0*/  UTCHMMA.2CTA gdesc[UR8], gdesc[UR12], tmem[UR11], tmem[UR34], idesc[UR35], UPT ;  /* 0x00ff220c080075ea */ /* 0x0005e2000ba0000b */
[----:B------:R2:W-:Y:S01]  /*3e00*/  UTCBAR.2CTA.MULTICAST [UR25], URZ, UR28 ;  /* 0x000000ff190073e9 */ /* 0x0005e2000820081c */
[----:B------:R-:W-:Y:S01]  /*3e10*/  UMOV UR10, UR23 ;  /* 0x00000017000a7c82 */ /* 0x000fe20008000000 */
[----:B------:R-:W-:Y:S05]  /*3e20*/  BRA.U UP0, `(.L_x_72) ;  /* 0xfffffffd00507547 */ /* 0x000fea000b83ffff */
.L_x_69:
[----:B--2---:R-:W-:Y:S01]  /*3e30*/  UIADD3 UR4, UPT, UPT, UR31, 0xa0, URZ ;  /* 0x000000a01f047890 */ /* 0x004fe2000fffe0ff */
[----:B------:R-:W-:-:S08]  /*3e40*/  UMOV UR22, UR27 ;  /* 0x0000001b00167c82 */ /* 0x000fd00008000000 */
[----:B------:R2:W-:Y:S01]  /*3e50*/  UTCBAR.2CTA.MULTICAST [UR4], URZ, UR42 ;  /* 0x000000ff040073e9 */ /* 0x0005e2000820082a */
[----:B------:R-:W-:Y:S02]  /*3e60*/  NOP ;  /* 0x0000000000007918 */ /* 0x000fe40000000000 */
.L_x_67:
[----:B--2---:R-:W-:Y:S01]  /*3e70*/  UIADD3 UR4, UPT, UPT, UR32, 0x1, URZ ;  /* 0x0000000120047890 */ /* 0x004fe2000fffe0ff */
[----:B------:R-:W-:-:S03]  /*3e80*/  ISETP.NE.AND P0, PT, R8, 0x2, PT ;  /* 0x000000020800780c */ /* 0x000fc60003f05270 */
[----:B------:R-:W-:Y:S01]  /*3e90*/  UISETP.NE.AND UP0, UPT, UR4, 0x4, UPT ;  /* 0x000000040400788c */ /* 0x000fe2000bf05270 */
[----:B-1----:R-:W-:Y:S02]  /*3ea0*/  SEL R0, RZ, 0x1, P0 ;  /* 0x00000001ff007807 */ /* 0x002fe40000000000 */
[----:B------:R-:W-:Y:S01]  /*3eb0*/  SEL R8, R8, RZ, P0 ;  /* 0x000000ff08087207 */ /* 0x000fe20000000000 */
[----:B------:R-:W-:Y:S01]  /*3ec0*/  USEL UR5, URZ, 0x1, UP0 ;  /* 0x00000001ff057887 */ /* 0x000fe20008000000 */
[----:B------:R-:W-:Y:S01]  /*3ed0*/  LOP3.LUT R3, R3, R0, RZ, 0x3c, !PT ;  /* 0x0000000003037212 */ /* 0x000fe200078e3cff */
[----:B------:R-:W-:-:S04]  /*3ee0*/  USEL UR32, UR4, URZ, UP0 ;  /* 0x000000ff04207287 */ /* 0x000fc80008000000 */
[----:B------:R-:W-:Y:S01]  /*3ef0*/  LOP3.LUT R9, R9, UR5, RZ, 0x3c, !PT ;  /* 0x0000000509097c12 */ /* 0x000fe2000f8e3cff */
[----:B------:R-:W-:Y:S07]  /*3f00*/  @P1 BRA `(.L_x_73) ;  /* 0xfffffff800881947 */ /* 0x000fee000383ffff */
[----:B------:R-:W1:Y:S01]  /*3f10*/  S2UR UR8, SR_CgaCtaId ;  /* 0x00000000000879c3 */ /* 0x000e620000008800 */
[----:B------:R-:W-:Y:S01]  /*3f20*/  ELECT P0, URZ, PT ;  /* 0x0000000000ff782f */ /* 0x000fe20003800000 */
[----:B------:R-:W-:Y:S01]  /*3f30*/  HFMA2 R0, -RZ, RZ, 0, 5.9604644775390625e-08 ;  /* 0x00000001ff007431 */ /* 0x000fe200000001ff */
[----:B------:R-:W-:-:S05]  /*3f40*/  UMOV UR4, 0x40 ;  /* 0x0000004000047882 */ /* 0x000fca0000000000 */
[----:B------:R-:W-:Y:S01]  /*3f50*/  UVIRTCOUNT.DEALLOC.SMPOOL 0x80 ;  /* 0x000000800000784c */ /* 0x000fe20000000000 */
[----:B------:R-:W-:Y:S02]  /*3f60*/  UISETP.NE.AND UP1, UPT, UR46, URZ, UPT ;  /* 0x000000ff2e00728c */ /* 0x000fe4000bf25270 */
[----:B-1----:R-:W-:-:S09]  /*3f70*/  ULEA UR8, UR8, UR4, 0x18 ;  /* 0x0000000408087291 */ /* 0x002fd2000f8ec0ff */
[----:B------:R1:W-:Y:S01]  /*3f80*/  @P0 STS.U8 [UR8+0x1c], R0 ;  /* 0x00001c00ff000988 */ /* 0x0003e20008000008 */
[----:B------:R-:W-:Y:S05]  /*3f90*/  BRA.U UP1, `(.L_x_74) ;  /* 0x0000000101a07547 */ /* 0x000fea000b800000 */
[----:B------:R-:W-:Y:S01]  /*3fa0*/  UIADD3 UR7, UPT, UPT, UR26, 0xc0, URZ ;  /* 0x000000c01a077890 */ /* 0x000fe2000fffe0ff */
[----:B------:R-:W-:-:S03]  /*3fb0*/  SHF.L.U32 R2, R9, 0x1f, RZ ;  /* 0x0000001f09027819 */ /* 0x000fc600000006ff */
[----:B------:R-:W-:-:S09]  /*3fc0*/  ULEA UR4, UR32, UR7, 0x3 ;  /* 0x0000000720047291 */ /* 0x000fd2000f8e18ff */
[----:B------:R-:W2:Y:S02]  /*3fd0*/  SYNCS.PHASECHK.TRANS64.TRYWAIT P0, [UR4], R2 ;  /* 0x00000002ff0075a7 */ /* 0x000ea40008001104 */
[----:B--2---:R-:W-:Y:S05]  /*3fe0*/  @!P0 BRA `(.L_x_75) ;  /* 0x00000054001c8947 */ /* 0x004fea0003800000 */
.L_x_169:
[----:B------:R-:W-:-:S04]  /*3ff0*/  UIADD3 UR4, UPT, UPT, UR32, 0x1, URZ ;  /* 0x0000000120047890 */ /* 0x000fc8000fffe0ff */
[----:B------:R-:W-:-:S04]  /*4000*/  UISETP.NE.AND UP0, UPT, UR4, 0x4, UPT ;  /* 0x000000040400788c */ /* 0x000fc8000bf05270 */
[----:B------:R-:W-:Y:S02]  /*4010*/  USEL UR6, URZ, 0x1, UP0 ;  /* 0x00000001ff067887 */ /* 0x000fe40008000000 */
[----:B------:R-:W-:-:S04]  /*4020*/  USEL UR4, UR4, URZ, UP0 ;  /* 0x000000ff04047287 */ /* 0x000fc80008000000 */
[----:B------:R-:W-:Y:S01]  /*4030*/  ULEA UR5, UR4, UR7, 0x3 ;  /* 0x0000000704057291 */ /* 0x000fe2000f8e18ff */
[----:B-1----:R-:W-:-:S04]  /*4040*/  LOP3.LUT R2, R9, UR6, RZ, 0x3c, !PT ;  /* 0x0000000609027c12 */ /* 0x002fc8000f8e3cff */
[----:B------:R-:W-:-:S04]  /*4050*/  SHF.L.U32 R3, R2, 0x1f, RZ ;  /* 0x0000001f02037819 */ /* 0x000fc800000006ff */
[----:B------:R-:W1:Y:S02]  /*4060*/  SYNCS.PHASECHK.TRANS64.TRYWAIT P0, [UR5], R3 ;  /* 0x00000003ff0075a7 */ /* 0x000e640008001105 */
[----:B-1----:R-:W-:Y:S05]  /*4070*/  @!P0 BRA `(.L_x_76) ;  /* 0x0000005400108947 */ /* 0x002fea0003800000 */
.L_x_171:
        /* <DEDUP_REMOVED lines=9> */
.L_x_173:
[----:B------:R-:W-:-:S04]  /*4110*/  UIADD3 UR4, UPT, UPT, UR4, 0x1, URZ ;  /* 0x0000000104047890 */ /* 0x000fc8000fffe0ff */
[----:B------:R-:W-:-:S04]  /*4120*/  UISETP.NE.AND UP0, UPT, UR4, 0x4, UPT ;  /* 0x000000040400788c */ /* 0x000fc8000bf05270 */
[----:B------:R-:W-:Y:S02]  /*4130*/  USEL UR5, URZ, 0x1, UP0 ;  /* 0x00000001ff057887 */ /* 0x000fe40008000000 */
[----:B------:R-:W-:-:S04]  /*4140*/  USEL UR4, UR4, URZ, UP0 ;  /* 0x000000ff04047287 */ /* 0x000fc80008000000 */
[----:B------:R-:W-:Y:S01]  /*4150*/  ULEA UR4, UR4, UR7, 0x3 ;  /* 0x0000000704047291 */ /* 0x000fe2000f8e18ff */
[----:B------:R-:W-:-:S04]  /*4160*/  LOP3.LUT R2, R2, UR5, RZ, 0x3c, !PT ;  /* 0x0000000502027c12 */ /* 0x000fc8000f8e3cff */
[----:B------:R-:W-:Y:S01]  /*4170*/  SHF.L.U32 R2, R2, 0x1f, RZ ;  /* 0x0000001f02027819 */ /* 0x000fe200000006ff */
[----:B-1----:R-:W-:-:S04]  /*4180*/  IMAD.U32 R0, RZ, RZ, UR4 ;  /* 0x00000004ff007e24 */ /* 0x002fc8000f8e00ff */
[----:B------:R1:W2:Y:S03]  /*4190*/  SYNCS.PHASECHK.TRANS64.TRYWAIT P0, [R0+URZ], R2 ;  /* 0x00000002000075a7 */ /* 0x0002a600080011ff */
[----:B--2---:R-:W-:Y:S05]  /*41a0*/  @!P0 NANOSLEEP.SYNCS 0x989680 ;  /* 0x009896800000895d */ /* 0x004fea0003900000 */
[----:B------:R-:W2:Y:S02]  /*41b0*/  @!P0 SYNCS.PHASECHK.TRANS64 P0, [R0+URZ], R2 ;  /* 0x00000002000085a7 */ /* 0x000ea400080010ff */
[----:B--2---:R-:W-:Y:S05]  /*41c0*/  @P0 BRA `(.L_x_78) ;  /* 0x0000000000200947 */ /* 0x004fea0003800000 */
.L_x_79:
[----:B--2---:R2:W4:Y:S02]  /*41d0*/  SYNCS.PHASECHK.TRANS64.TRYWAIT P0, [R0+URZ], R2 ;  /* 0x00000002000075a7 */ /* 0x00452400080011ff */
[----:B----4-:R-:W-:Y:S05]  /*41e0*/  @!P0 NANOSLEEP.SYNCS 0x989680 ;  /* 0x009896800000895d */ /* 0x010fea0003900000 */
[----:B------:R-:W4:Y:S02]  /*41f0*/  @!P0 SYNCS.PHASECHK.TRANS64 P0, [R0+URZ], R2 ;  /* 0x00000002000085a7 */ /* 0x000f2400080010ff */
[----:B----4-:R-:W-:Y:S05]  /*4200*/  @!P0 BRA `(.L_x_79) ;  /* 0xfffffffc00f08947 */ /* 0x010fea000383ffff */
[----:B------:R-:W-:Y:S05]  /*4210*/  BRA `(.L_x_78) ;  /* 0x00000000000c7947 */ /* 0x000fea0003800000 */
.L_x_74:
[----:B------:R-:W-:-:S04]  /*4220*/  UIADD3 UR4, UPT, UPT, UR26, 0x100, URZ ;  /* 0x000001001a047890 */ /* 0x000fc8000fffe0ff */
[----:B------:R-:W-:-:S09]  /*4230*/  UPRMT UR4, UR48, 0x654, UR4 ;  /* 0x0000065430047896 */ /* 0x000fd20008000004 */
[----:B------:R-:W-:Y:S03]  /*4240*/  SYNCS.ARRIVE.TRANS64.RED.A1T0 RZ, [UR4], RZ ;  /* 0x000000ffffff79a7 */ /* 0x000fe60008100404 */
.L_x_78:
[----:B-12---:R-:W-:Y:S01]  /*4250*/  SHF.L.U32 R2, RZ, 0x1f, RZ ;  /* 0x0000001fff027819 */ /* 0x006fe200000006ff */
[----:B------:R-:W-:Y:S01]  /*4260*/  UIADD3 UR4, UPT, UPT, UR26, 0x100, URZ ;  /* 0x000001001a047890 */ /* 0x000fe2000fffe0ff */
[----:B------:R-:W-:Y:S02]  /*4270*/  PLOP3.LUT P0, PT, PT, PT, UP1, 0x80, 0x8 ;  /* 0x000000000008781c */ /* 0x000fe40003f0f018 */
[----:B------:R-:W1:Y:S02]  /*4280*/  SYNCS.PHASECHK.TRANS64.TRYWAIT P1, [UR26+0x100], R2 ;  /* 0x00010002ff0075a7 */ /* 0x000e64000802111a */
[----:B-1----:R-:W-:Y:S09]  /*4290*/  @!P1 BRA `(.L_x_80) ;  /* 0x0000005000b89947 */ /* 0x002ff20003800000 */
.L_x_175:
[----:B------:R-:W-:Y:S01]  /*42a0*/  @!UP1 UPRMT UR4, UR48, 0x654, UR4 ;  /* 0x0000065430049896 */ /* 0x000fe20008000004 */
[----:B------:R-:W-:Y:S01]  /*42b0*/  UMOV UR5, 0xffff ;  /* 0x0000ffff00057882 */ /* 0x000fe20000000000 */
[----:B------:R-:W-:-:S07]  /*42c0*/  UMOV UR6, 0x1 ;  /* 0x0000000100067882 */ /* 0x000fce0000000000 */
[----:B------:R-:W-:Y:S01]  /*42d0*/  @!P0 SYNCS.ARRIVE.TRANS64.RED.A1T0 RZ, [UR4], RZ ;  /* 0x000000ffffff89a7 */ /* 0x000fe20008100404 */
[----:B------:R-:W-:Y:S01]  /*42e0*/  NOP ;  /* 0x0000000000007918 */ /* 0x000fe20000000000 */
[----:B-1----:R-:W1:Y:S01]  /*42f0*/  LDS R0, [UR8+0x14] ;  /* 0x00001408ff007984 */ /* 0x002e620008000800 */
[----:B------:R-:W-:-:S04]  /*4300*/  ULOP3.LUT UR4, UR44, 0xffff, URZ, 0xc0, !UPT ;  /* 0x0000ffff2c047892 */ /* 0x000fc8000f8ec0ff */
[----:B------:R-:W-:-:S04]  /*4310*/  USHF.R.U32.HI UR4, URZ, 0x5, UR4 ;  /* 0x00000005ff047899 */ /* 0x000fc80008011604 */
[----:B------:R-:W-:Y:S02]  /*4320*/  USHF.L.U32 UR5, UR5, UR4, URZ ;  /* 0x0000000405057299 */ /* 0x000fe400080006ff */
[----:B------:R-:W-:-:S04]  /*4330*/  USHF.L.U32 UR4, UR6, UR4, URZ ;  /* 0x0000000406047299 */ /* 0x000fc800080006ff */
[----:B-1----:R-:W-:-:S04]  /*4340*/  LOP3.LUT R0, R0, UR5, RZ, 0xc0, !PT ;  /* 0x0000000500007c12 */ /* 0x002fc8000f8ec0ff */
[----:B------:R-:W-:-:S13]  /*4350*/  ISETP.NE.AND P0, PT, R0, UR5, PT ;  /* 0x0000000500007c0c */ /* 0x000fda000bf05270 */
[----:B------:R-:W-:Y:S05]  /*4360*/  @P0 BRA `(.L_x_81) ;  /* 0x0000000000580947 */ /* 0x000fea0003800000 */
[----:B------:R-:W1:Y:S02]  /*4370*/  LDS R0, [UR8+0x18] ;  /* 0x00001808ff007984 */ /* 0x000e640008000800 */
[----:B-1----:R-:W-:-:S04]  /*4380*/  LOP3.LUT R0, R0, UR4, RZ, 0xc0, !PT ;  /* 0x0000000400007c12 */ /* 0x002fc8000f8ec0ff */
[----:B------:R-:W-:-:S13]  /*4390*/  ISETP.NE.AND P0, PT, R0, UR4, PT ;  /* 0x0000000400007c0c */ /* 0x000fda000bf05270 */
[----:B------:R-:W-:Y:S05]  /*43a0*/  @P0 BRA `(.L_x_82) ;  /* 0x00000000003c0947 */ /* 0x000fea0003800000 */
[----:B------:R-:W1:Y:S01]  /*43b0*/  S2R R2, SR_LANEID ;  /* 0x0000000000027919 */ /* 0x000e620000000000 */
[----:B------:R-:W-:-:S06]  /*43c0*/  ULOP3.LUT UR5, URZ, UR5, URZ, 0x33, !UPT ;  /* 0x00000005ff057292 */ /* 0x000fcc000f8e33ff */
[----:B------:R-:W-:-:S04]  /*43d0*/  IMAD.U32 R0, RZ, RZ, UR5 ;  /* 0x00000005ff007e24 */ /* 0x000fc8000f8e00ff */
[----:B------:R2:W4:Y:S02]  /*43e0*/  REDUX UR7, R0 ;  /* 0x00000000000773c4 */ /* 0x0005240000000000 */
[----:B------:R1:W-:Y:S01]  /*43f0*/  UTCATOMSWS.AND URZ, UR5 ;  /* 0x0000000500ff79e3 */ /* 0x0003e20008000000 */
[----:B--2---:R-:W-:Y:S01]  /*4400*/  LOP3.LUT R0, RZ, UR4, RZ, 0x33, !PT ;  /* 0x00000004ff007c12 */ /* 0x004fe2000f8e33ff */
[----:B------:R-:W-:Y:S02]  /*4410*/  VOTEU.ANY UR4, UPT, PT ;  /* 0x0000000000047886 */ /* 0x000fe400038e0100 */
[----:B------:R-:W-:Y:S02]  /*4420*/  UFLO.U32 UR4, UR4 ;  /* 0x00000004000472bd */ /* 0x000fe400080e0000 */
[----:B------:R-:W2:Y:S04]  /*4430*/  REDUX UR6, R0 ;  /* 0x00000000000673c4 */ /* 0x000ea80000000000 */
[----:B-1----:R-:W-:-:S02]  /*4440*/  ISETP.EQ.U32.AND P0, PT, R2, UR4, PT ;  /* 0x0000000402007c0c */ /* 0x002fc4000bf02070 */
[----:B----4-:R-:W-:-:S11]  /*4450*/  MOV R2, UR7 ;  /* 0x0000000700027c02 */ /* 0x010fd60008000f00 */
[----:B------:R1:W-:Y:S01]  /*4460*/  @P0 ATOMS.AND RZ, [UR8+0x14], R2 ;  /* 0x00001402ffff098c */ /* 0x0003e2000a800008 */
[----:B--2---:R-:W-:-:S05]  /*4470*/  IMAD.U32 R0, RZ, RZ, UR6 ;  /* 0x00000006ff007e24 */ /* 0x004fca000f8e00ff */
[----:B------:R1:W-:Y:S01]  /*4480*/  @P0 ATOMS.AND RZ, [UR8+0x18], R0 ;  /* 0x00001800ffff098c */ /* 0x0003e2000a800008 */
[----:B------:R-:W-:Y:S05]  /*4490*/  BRA `(.L_x_83) ;  /* 0x0000000000147947 */ /* 0x000fea0003800000 */
.L_x_82:
[----:B------:R-:W-:Y:S02]  /*44a0*/  MOV R2, 0x44c0 ;  /* 0x000044c000027802 */ /* 0x000fe40000000f00 */
[----:B---3-5:R-:W-:Y:S05]  /*44b0*/  CALL.REL.NOINC `($__internal_0_$__cuda_sm10x_tcgen05_guardrail_trap_col_being_dealloced_not_returned_by_alloc) ;  /* 0x0000005400987944 */ /* 0x028fea0003c00000 */
[----:B------:R-:W-:Y:S05]  /*44c0*/  BRA `(.L_x_83) ;  /* 0x0000000000087947 */ /* 0x000fea0003800000 */
.L_x_81:
[----:B------:R-:W-:Y:S02]  /*44d0*/  MOV R2, 0x44f0 ;  /* 0x000044f000027802 */ /* 0x000fe40000000f00 */
[----:B---3-5:R-:W-:Y:S05]  /*44e0*/  CALL.REL.NOINC `($__internal_2_$__cuda_sm10x_tcgen05_guardrail_trap_unallocated_columns_being_dealloced) ;  /* 0x0000005400a47944 */ /* 0x028fea0003c00000 */
.L_x_83:
[----:B------:R-:W-:Y:S01]  /*44f0*/  NOP ;  /* 0x0000000000007918 */ /* 0x000fe20000000000 */
[----:B------:R-:W-:Y:S05]  /*4500*/  EXIT ;  /* 0x000000000000794d */ /* 0x000fea0003800000 */
.L_x_54:
[----:B------:R-:W-:-:S09]  /*4510*/  UISETP.NE.OR UP0, UPT, UR25, 0x3, !UP5 ;  /* 0x000000031900788c */ /* 0x000fd2000ef05670 */
[----:B------:R-:W-:Y:S05]  /*4520*/  BRA.U UP0, `(.L_x_84) ;  /* 0x0000001100b87547 */ /* 0x000fea000b800000 */
[----:B------:R-:W2:Y:S01]  /*4530*/  LDCU UR31, c[0x0][0x370] ;  /* 0x00006e00ff1f77ac */ /* 0x000ea20008000800 */
[----:B------:R-:W3:Y:S01]  /*4540*/  LDC.64 R16, c[0x0][0x348] ;  /* 0x0000d200ff107b82 */ /* 0x000ee20000000a00 */
[----:B------:R-:W-:Y:S02]  /*4550*/  HFMA2 R13, -RZ, RZ, 0, 0 ;  /* 0x00000000ff0d7431 */ /* 0x000fe400000001ff */
[----:B------:R-:W-:Y:S01]  /*4560*/  IMAD.MOV.U32 R15, RZ, RZ, 0x1 ;  /* 0x00000001ff0f7424 */ /* 0x000fe200078e00ff */
[----:B------:R-:W2:Y:S01]  /*4570*/  LDCU.128 UR48, c[0x0][0xb10] ;  /* 0x00016200ff3077ac */ /* 0x000ea20008000c00 */
[----:B------:R-:W-:Y:S01]  /*4580*/  IMAD.MOV.U32 R14, RZ, RZ, RZ ;  /* 0x000000ffff0e7224 */ /* 0x000fe200078e00ff */
[----:B------:R-:W-:Y:S01]  /*4590*/  MOV R7, 0x1000 ;  /* 0x0000100000077802 */ /* 0x000fe20000000f00 */
[----:B------:R-:W4:Y:S01]  /*45a0*/  LDCU UR30, c[0x0][0x374] ;  /* 0x00006e80ff1e77ac */ /* 0x000f220008000800 */
[----:B------:R-:W1:Y:S01]  /*45b0*/  LDC.64 R2, c[0x0][0x888] ;  /* 0x00022200ff027b82 */ /* 0x000e620000000a00 */
[----:B------:R-:W4:Y:S01]  /*45c0*/  LDCU UR15, c[0x0][0xb0c] ;  /* 0x00016180ff0f77ac */ /* 0x000f220008000800 */
[----:B------:R-:W3:Y:S06]  /*45d0*/  LDCU UR46, c[0x0][0xb20] ;  /* 0x00016400ff2e77ac */ /* 0x000eec0008000800 */
[----:B------:R-:W1:Y:S01]  /*45e0*/  LDC.64 R4, c[0x0][0x890] ;  /* 0x00022400ff047b82 */ /* 0x000e620000000a00 */
[----:B------:R-:W3:Y:S01]  /*45f0*/  LDCU UR4, c[0x0][0xb30] ;  /* 0x00016600ff0477ac */ /* 0x000ee20008000800 */
[----:B------:R-:W-:Y:S01]  /*4600*/  UMOV UR21, 0x400 ;  /* 0x0000040000157882 */ /* 0x000fe20000000000 */
[----:B--2---:R-:W-:-:S02]  /*4610*/  UIMAD.WIDE.U32 UR6, UR31, UR48, URZ ;  /* 0x000000301f0672a5 */ /* 0x004fc4000f8e00ff */
[----:B----4-:R-:W-:Y:S02]  /*4620*/  UIMAD.WIDE.U32 UR8, UR30, UR51, URZ ;  /* 0x000000331e0872a5 */ /* 0x010fe4000f8e00ff */
[----:B------:R-:W-:Y:S02]  /*4630*/  ULEA UR21, UR47, UR21, 0x18 ;  /* 0x000000152f157291 */ /* 0x000fe4000f8ec0ff */
[----:B------:R-:W-:Y:S02]  /*4640*/  UPLOP3.LUT UP2, UPT, UPT, UPT, UPT, 0x40, 0x4 ;  /* 0x000000000004789c */ /* 0x000fe40003f4e870 */
[----:B------:R-:W-:Y:S01]  /*4650*/  UIADD3 UR37, UPT, UPT, UR21, 0x48, URZ ;  /* 0x0000004815257890 */ /* 0x000fe2000fffe0ff */
[----:B------:R-:W-:Y:S01]  /*4660*/  UMOV UR6, UR7 ;  /* 0x0000000700067c82 */ /* 0x000fe20008000000 */
[----:B------:R-:W-:Y:S01]  /*4670*/  UMOV UR38, UR9 ;  /* 0x0000000900267c82 */ /* 0x000fe20008000000 */
[----:B------:R-:W-:Y:S02]  /*4680*/  UISETP.GE.AND UP0, UPT, UR45, 0x1, UPT ;  /* 0x000000012d00788c */ /* 0x000fe4000bf06270 */
[----:B------:R-:W-:Y:S01]  /*4690*/  UISETP.NE.AND UP4, UPT, UR45, 0x1, UPT ;  /* 0x000000012d00788c */ /* 0x000fe2000bf85270 */
[----:B------:R-:W2:Y:S01]  /*46a0*/  LDCU.64 UR22, c[0x0][0xb28] ;  /* 0x00016500ff1677ac */ /* 0x000ea20008000a00 */
[----:B------:R-:W-:-:S02]  /*46b0*/  UISETP.NE.AND UP6, UPT, UR15, 0x1, UPT ;  /* 0x000000010f00788c */ /* 0x000fc4000bfc5270 */
[----:B------:R-:W-:Y:S02]  /*46c0*/  UISETP.NE.AND UP5, UPT, UR50, 0x1, UPT ;  /* 0x000000013200788c */ /* 0x000fe4000bfa5270 */
[----:B------:R-:W-:Y:S02]  /*46d0*/  UIADD3 UR41, UPT, UPT, UR21, 0x30, URZ ;  /* 0x0000003015297890 */ /* 0x000fe4000fffe0ff */
[----:B------:R-:W-:Y:S02]  /*46e0*/  UIADD3 UR33, UPT, UPT, UR21, 0x38, URZ ;  /* 0x0000003815217890 */ /* 0x000fe4000fffe0ff */
[----:B------:R-:W-:Y:S02]  /*46f0*/  UIADD3 UR25, UPT, UPT, UR21, 0x40, URZ ;  /* 0x0000004015197890 */ /* 0x000fe4000fffe0ff */
[----:B------:R-:W-:Y:S02]  /*4700*/  UPRMT UR37, UR47, 0x654, UR37 ;  /* 0x000006542f257896 */ /* 0x000fe40008000025 */
[----:B------:R-:W-:-:S02]  /*4710*/  USHF.R.U32.HI UR39, URZ, UR49, UR6 ;  /* 0x00000031ff277299 */ /* 0x000fc40008011606 */
[----:B---3--:R-:W-:Y:S02]  /*4720*/  USHF.R.U32.HI UR38, URZ, UR46, UR38 ;  /* 0x0000002eff267299 */ /* 0x008fe40008011626 */
[----:B------:R-:W-:-:S11]  /*4730*/  UISETP.NE.AND UP3, UPT, UR4, 0x1, UPT ;  /* 0x000000010400788c */ /* 0x000fd6000bf65270 */
.L_x_95:
[C---:B------:R-:W-:Y:S02]  /*4740*/  LEA R12, R14.reuse, UR21, 0x3 ;  /* 0x000000150e0c7c11 */ /* 0x040fe4000f8e18ff */
[----:B------:R-:W-:Y:S02]  /*4750*/  SHF.L.U32 R0, R13, 0x1f, RZ ;  /* 0x0000001f0d007819 */ /* 0x000fe400000006ff */
[----:B------:R-:W-:Y:S02]  /*4760*/  LEA R8, R14, UR21, 0x4 ;  /* 0x000000150e087c11 */ /* 0x000fe4000f8e20ff */
[----:B---3--:R-:W3:Y:S02]  /*4770*/  SYNCS.PHASECHK.TRANS64.TRYWAIT P0, [R12+URZ+0x80], R0 ;  /* 0x000080000c0075a7 */ /* 0x008ee400080011ff */
[----:B---3--:R-:W-:Y:S05]  /*4780*/  @!P0 BRA `(.L_x_85) ;  /* 0x0000004c00948947 */ /* 0x008fea0003800000 */
.L_x_176:
[----:B------:R-:W4:Y:S01]  /*4790*/  LDS.128 R8, [R8+0x110] ;  /* 0x0001100008087984 */ /* 0x000f220000000c00 */
[----:B------:R-:W-:Y:S01]  /*47a0*/  UISETP.GE.AND UP0, UPT, UR45, 0x1, UPT ;  /* 0x000000012d00788c */ /* 0x000fe2000bf06270 */
[----:B------:R-:W-:Y:S01]  /*47b0*/  @!PT LDS RZ, [RZ] ;  /* 0x00000000fffff984 */ /* 0x000fe20000000800 */
[----:B------:R-:W-:Y:S01]  /*47c0*/  @!PT LDS RZ, [RZ] ;  /* 0x00000000fffff984 */ /* 0x000fe20000000800 */
[----:B------:R-:W-:Y:S01]  /*47d0*/  @!PT LDS RZ, [RZ] ;  /* 0x00000000fffff984 */ /* 0x000fe20000000800 */
[----:B------:R-:W-:Y:S01]  /*47e0*/  @!PT LDS RZ, [RZ] ;  /* 0x00000000fffff984 */ /* 0x000fe20000000800 */
[----:B------:R1:W-:Y:S06]  /*47f0*/  MEMBAR.ALL.CTA ;  /* 0x0000000000007992 */ /* 0x0003ec0000008000 */
[----:B-1----:R-:W1:Y:S01]  /*4800*/  FENCE.VIEW.ASYNC.S ;  /* 0x00000000000073c6 */ /* 0x002e620000000000 */
[----:B----4-:R-:W-:Y:S11]  /*4810*/  LOP3.LUT P0, RZ, R10, 0x1, RZ, 0xc0, !PT ;  /* 0x000000010aff7812 */ /* 0x010ff6000780c0ff */
[----:B------:R-:W-:Y:S02]  /*4820*/  @!UPT UIADD3 URZ, UPT, UPT, URZ, URZ, URZ ;  /* 0x000000fffffff290 */ /* 0x000fe4000fffe0ff */
[----:B-1----:R-:W-:Y:S01]  /*4830*/  VOTEU.ANY UP1, P0 ;  /* 0x0000000000ff7886 */ /* 0x002fe20000020100 */
[----:B------:R-:W-:Y:S11]  /*4840*/  PLOP3.LUT P0, PT, PT, PT, UP1, 0x80, 0x8 ;  /* 0x000000000008781c */ /* 0x000ff60003f0f018 */
[----:B------:R-:W-:Y:S02]  /*4850*/  @!UPT UIADD3 URZ, UPT, UPT, URZ, URZ, URZ ;  /* 0x000000fffffff290 */ /* 0x000fe4000fffe0ff */
[----:B---3--:R-:W-:Y:S02]  /*4860*/  @P0 SHF.R.U32.HI R0, RZ, 0x10, R9 ;  /* 0x00000010ff000819 */ /* 0x008fe40000011609 */
[----:B------:R-:W-:Y:S02]  /*4870*/  @P0 MOV R6, R8 ;  /* 0x0000000800060202 */ /* 0x000fe40000000f00 */
[----:B------:R-:W-:Y:S01]  /*4880*/  @P0 R2UR UR4, R0 ;  /* 0x00000000000402ca */ /* 0x000fe200000e0000 */
[----:B------:R-:W-:Y:S01]  /*4890*/  VIADD R0, R12, 0x90 ;  /* 0x000000900c007836 */ /* 0x000fe20000000000 */
[----:B------:R-:W-:Y:S02]  /*48a0*/  @P0 LOP3.LUT R8, R9, 0xffff, RZ, 0xc0, !PT ;  /* 0x0000ffff09080812 */ /* 0x000fe400078ec0ff */
[----:B------:R-:W-:Y:S02]  /*48b0*/  @P0 R2UR UR6, R6 ;  /* 0x00000000060602ca */ /* 0x000fe400000e0000 */
[----:B------:R-:W-:Y:S02]  /*48c0*/  PRMT R0, RZ, 0x654, R0 ;  /* 0x00000654ff007816 */ /* 0x000fe40000000000 */
[----:B------:R-:W-:Y:S02]  /*48d0*/  @P0 R2UR UR5, R8 ;  /* 0x00000000080502ca */ /* 0x000fe400000e0000 */
[----:B------:R1:W-:Y:S03]  /*48e0*/  SYNCS.ARRIVE.TRANS64.RED.A1T0 RZ, [R0+URZ], RZ ;  /* 0x000000ff00ff79a7 */ /* 0x0003e600081004ff */
[----:B------:R-:W-:Y:S04]  /*48f0*/  @UP1 UMOV UR29, UR4 ;  /* 0x00000004001d1c82 */ /* 0x000fe80008000000 */
[----:B------:R-:W-:Y:S04]  /*4900*/  @UP1 UMOV UR14, UR6 ;  /* 0x00000006000e1c82 */ /* 0x000fe80008000000 */
[----:B------:R-:W-:Y:S01]  /*4910*/  @UP1 UMOV UR13, UR5 ;  /* 0x00000005000d1c82 */ /* 0x000fe20008000000 */
[----:B------:R-:W-:Y:S05]  /*4920*/  BRA.U !UP0, `(.L_x_86) ;  /* 0x0000000108a47547 */ /* 0x000fea000b800000 */
[----:B------:R-:W-:Y:S02]  /*4930*/  UIMAD.WIDE.U32 UR16, UR13, UR51, URZ ;  /* 0x000000330d1072a5 */ /* 0x000fe4000f8e00ff */
[----:B------:R-:W-:Y:S02]  /*4940*/  UIMAD.WIDE.U32 UR18, UR14, UR48, URZ ;  /* 0x000000300e1272a5 */ /* 0x000fe4000f8e00ff */
[----:B------:R-:W-:Y:S02]  /*4950*/  USEL UR4, UR30, UR38, !UP5 ;  /* 0x000000261e047287 */ /* 0x000fe4000e800000 */
[----:B------:R-:W-:Y:S02]  /*4960*/  USEL UR7, UR31, UR39, !UP6 ;  /* 0x000000271f077287 */ /* 0x000fe4000f000000 */
[----:B--2---:R-:W-:Y:S02]  /*4970*/  UIMAD.WIDE.U32 UR8, UR4, UR22, URZ ;  /* 0x00000016040872a5 */ /* 0x004fe4000f8e00ff */
[----:B------:R-:W-:Y:S01]  /*4980*/  UIMAD.WIDE.U32 UR10, UR7, UR22, URZ ;  /* 0x00000016070a72a5 */ /* 0x000fe2000f8e00ff */
[----:B------:R-:W-:Y:S02]  /*4990*/  UMOV UR5, UR17 ;  /* 0x0000001100057c82 */ /* 0x000fe40008000000 */
[----:B------:R-:W-:Y:S03]  /*49a0*/  USHF.R.U32.HI UR6, URZ, UR46, UR5 ;  /* 0x0000002eff067299 */ /* 0x000fe60008011605 */
[----:B------:R-:W-:Y:S01]  /*49b0*/  UMOV UR5, UR19 ;  /* 0x0000001300057c82 */ /* 0x000fe20008000000 */
[----:B------:R-:W-:Y:S02]  /*49c0*/  USEL UR6, UR13, UR6, !UP5 ;  /* 0x000000060d067287 */ /* 0x000fe4000e800000 */
[----:B------:R-:W-:Y:S03]  /*49d0*/  USHF.R.U32.HI UR12, URZ, UR49, UR5 ;  /* 0x00000031ff0c7299 */ /* 0x000fe60008011605 */
[----:B------:R-:W-:Y:S02]  /*49e0*/  UMOV UR5, UR9 ;  /* 0x0000000900057c82 */ /* 0x000fe40008000000 */
[----:B------:R-:W-:Y:S03]  /*49f0*/  @UP4 USHF.R.U32.HI UR4, URZ, UR23, UR5 ;  /* 0x00000017ff044299 */ /* 0x000fe60008011605 */
[----:B------:R-:W-:Y:S01]  /*4a00*/  UMOV UR5, UR11 ;  /* 0x0000000b00057c82 */ /* 0x000fe20008000000 */
[----:B------:R-:W-:Y:S02]  /*4a10*/  UIMAD UR4, UR45, UR4, URZ ;  /* 0x000000042d0472a4 */ /* 0x000fe4000f8e02ff */
[----:B------:R-:W-:Y:S02]  /*4a20*/  @UP4 USHF.R.U32.HI UR7, URZ, UR23, UR5 ;  /* 0x00000017ff074299 */ /* 0x000fe40008011605 */
[----:B------:R-:W-:Y:S02]  /*4a30*/  UIMAD.WIDE.U32 UR10, UR6, UR22, URZ ;  /* 0x00000016060a72a5 */ /* 0x000fe4000f8e00ff */
[----:B------:R-:W-:Y:S02]  /*4a40*/  USEL UR5, UR14, UR12, !UP6 ;  /* 0x0000000c0e057287 */ /* 0x000fe4000f000000 */
[----:B------:R-:W-:Y:S02]  /*4a50*/  UIMAD UR8, UR45, UR7, URZ ;  /* 0x000000072d0872a4 */ /* 0x000fe4000f8e02ff */
[----:B------:R-:W-:Y:S03]  /*4a60*/  UISETP.GE.AND UP0, UPT, UR6, UR4, UPT ;  /* 0x000000040600728c */ /* 0x000fe6000bf06270 */
[----:B------:R-:W-:Y:S01]  /*4a70*/  UMOV UR4, UR11 ;  /* 0x0000000b00047c82 */ /* 0x000fe20008000000 */
[----:B------:R-:W-:Y:S02]  /*4a80*/  UISETP.GE.OR UP0, UPT, UR5, UR8, UP0 ;  /* 0x000000080500728c */ /* 0x000fe40008706670 */
[----:B------:R-:W-:Y:S02]  /*4a90*/  USHF.R.U32.HI UR4, URZ, UR23, UR4 ;  /* 0x00000017ff047299 */ /* 0x000fe40008011604 */
[----:B------:R-:W-:Y:S02]  /*4aa0*/  UIMAD.WIDE.U32 UR8, UR5, UR22, URZ ;  /* 0x00000016050872a5 */ /* 0x000fe4000f8e00ff */
[----:B------:R-:W-:Y:S04]  /*4ab0*/  USEL UR10, UR6, UR4, !UP4 ;  /* 0x00000004060a7287 */ /* 0x000fe8000e000000 */
[----:B------:R-:W-:Y:S01]  /*4ac0*/  UIADD3 UR11, UPT, UPT, -UR10, URZ, URZ ;  /* 0x000000ff0a0b7290 */ /* 0x000fe2000fffe1ff */
[----:B------:R-:W-:Y:S02]  /*4ad0*/  @!UP0 UMOV UR4, UR9 ;  /* 0x0000000900048c82 */ /* 0x000fe40008000000 */
[----:B------:R-:W-:Y:S02]  /*4ae0*/  @!UP0 USHF.R.U32.HI UR4, URZ, UR23, UR4 ;  /* 0x00000017ff048299 */ /* 0x000fe40008011604 */
[----:B------:R-:W-:Y:S02]  /*4af0*/  UIMAD UR8, UR45, UR11, UR6 ;  /* 0x0000000b2d0872a4 */ /* 0x000fe4000f8e0206 */
[----:B------:R-:W-:Y:S04]  /*4b00*/  @!UP0 USEL UR4, UR5, UR4, !UP4 ;  /* 0x0000000405048287 */ /* 0x000fe8000e000000 */
[----:B------:R-:W-:Y:S02]  /*4b10*/  @!UP0 UIMAD UR7, UR7, UR8, UR4 ;  /* 0x00000008070782a4 */ /* 0x000fe4000f8e0204 */
[----:B------:R-:W-:Y:S02]  /*4b20*/  @!UP0 UIADD3 UR9, UPT, UPT, UR10, -UR4, URZ ;  /* 0x800000040a098290 */ /* 0x000fe4000fffe0ff */
[----:B------:R-:W-:Y:S02]  /*4b30*/  UIADD3 UR8, UPT, UPT, -UR6, URZ, URZ ;  /* 0x000000ff06087290 */ /* 0x000fe4000fffe1ff */
[----:B------:R-:W-:Y:S02]  /*4b40*/  UIADD3 UR4, UPT, UPT, -UR5, URZ, URZ ;  /* 0x000000ff05047290 */ /* 0x000fe4000fffe1ff */
[----:B------:R-:W-:Y:S03]  /*4b50*/  @!UP0 UIMAD UR6, UR9, UR45, UR5 ;  /* 0x0000002d090682a4 */ /* 0x000fe6000f8e0205 */
[----:B------:R-:W-:Y:S01]  /*4b60*/  @!UP0 UMOV UR5, UR7 ;  /* 0x0000000700058c82 */ /* 0x000fe20008000000 */
[----:B------:R-:W-:Y:S02]  /*4b70*/  UIMAD UR7, UR15, UR4, UR14 ;  /* 0x000000040f0772a4 */ /* 0x000fe4000f8e020e */
[----:B------:R-:W-:Y:S02]  /*4b80*/  UIMAD UR4, UR50, UR8, UR13 ;  /* 0x00000008320472a4 */ /* 0x000fe4000f8e020d */
[----:B------:R-:W-:Y:S02]  /*4b90*/  UIMAD UR14, UR5, UR15, UR7 ;  /* 0x0000000f050e72a4 */ /* 0x000fe4000f8e0207 */
[----:B------:R-:W-:Y:S11]  /*4ba0*/  UIMAD UR13, UR6, UR50, UR4 ;  /* 0x00000032060d72a4 */ /* 0x000ff6000f8e0204 */
[----:B------:R-:W-:Y:S01]  /*4bb0*/  @!UPT UIADD3 URZ, UPT, UPT, URZ, URZ, URZ ;  /* 0x000000fffffff290 */ /* 0x000fe2000fffe0ff */
.L_x_86:
[----:B------:R-:W3:Y:S01]  /*4bc0*/  @!UP3 LDCU.128 UR8, c[0x0][0xb10] ;  /* 0x00016200ff08b7ac */ /* 0x000ee20008000c00 */
[C---:B------:R-:W-:Y:S02]  /*4bd0*/  ISETP.NE.U32.AND P1, PT, R4.reuse, RZ, PT ;  /* 0x000000ff0400720c */ /* 0x040fe40003f25070 */
[----:B------:R-:W-:Y:S02]  /*4be0*/  ISETP.NE.U32.AND P0, PT, R4, RZ, PT ;  /* 0x000000ff0400720c */ /* 0x000fe40003f05070 */
[C---:B------:R-:W-:Y:S02]  /*4bf0*/  ISETP.NE.AND.EX P1, PT, R5.reuse, RZ, PT, P1 ;  /* 0x000000ff0500720c */ /* 0x040fe40003f25310 */
[----:B------:R-:W-:Y:S01]  /*4c00*/  ISETP.NE.AND.EX P0, PT, R5, RZ, PT, P0 ;  /* 0x000000ff0500720c */ /* 0x000fe20003f05300 */
[----:B------:R-:W4:Y:S01]  /*4c10*/  @!UP3 LDCU UR5, c[0x0][0xb0c] ;  /* 0x00016180ff05b7ac */ /* 0x000f220008000800 */
[----:B------:R-:W-:Y:S01]  /*4c20*/  SHF.L.U32 R9, R15, 0x1f, RZ ;  /* 0x0000001f0f097819 */ /* 0x000fe200000006ff */
[----:B------:R-:W-:Y:S02]  /*4c30*/  USHF.L.U32 UR42, UR20, 0x7, URZ ;  /* 0x00000007142a7899 */ /* 0x000fe400080006ff */
[----:B------:R-:W-:Y:S02]  /*4c40*/  USHF.L.U32 UR43, UR28, 0x6, URZ ;  /* 0x000000061c2b7899 */ /* 0x000fe400080006ff */
[----:B---3--:R-:W-:Y:S07]  /*4c50*/  UIMAD.WIDE.U32 UR6, UR14, UR8, URZ ;  /* 0x000000080e0672a5 */ /* 0x008fee000f8e00ff */
[----:B------:R-:W-:Y:S01]  /*4c60*/  @!UP3 UMOV UR4, UR7 ;  /* 0x000000070004bc82 */ /* 0x000fe20008000000 */
[----:B----4-:R-:W-:Y:S02]  /*4c70*/  @!UP3 UISETP.NE.AND UP0, UPT, UR5, 0x1, UPT ;  /* 0x000000010500b88c */ /* 0x010fe4000bf05270 */
[----:B------:R-:W-:Y:S02]  /*4c80*/  @!UP3 USHF.R.U32.HI UR4, URZ, UR9, UR4 ;  /* 0x00000009ff04b299 */ /* 0x000fe40008011604 */
[----:B------:R-:W-:Y:S02]  /*4c90*/  UIMAD.WIDE.U32 UR6, UR13, UR11, URZ ;  /* 0x0000000b0d0672a5 */ /* 0x000fe4000f8e00ff */
[----:B------:R-:W-:Y:S02]  /*4ca0*/  @!UP3 USEL UR8, UR14, UR4, !UP0 ;  /* 0x000000040e08b287 */ /* 0x000fe4000c000000 */
[----:B------:R-:W-:Y:S03]  /*4cb0*/  @!UP3 UISETP.NE.AND UP0, UPT, UR10, 0x1, UPT ;  /* 0x000000010a00b88c */ /* 0x000fe6000bf05270 */
[----:B------:R-:W-:Y:S02]  /*4cc0*/  @!UP3 UMOV UR6, UR7 ;  /* 0x000000070006bc82 */ /* 0x000fe40008000000 */
[----:B------:R-:W3:Y:S02]  /*4cd0*/  @!UP3 LDCU UR4, c[0x0][0xb20] ;  /* 0x00016400ff04b7ac */ /* 0x000ee40008000800 */
[----:B---3--:R-:W-:Y:S04]  /*4ce0*/  @!UP3 USHF.R.U32.HI UR6, URZ, UR4, UR6 ;  /* 0x00000004ff06b299 */ /* 0x008fe80008011606 */
[----:B------:R-:W-:Y:S04]  /*4cf0*/  @!UP3 USEL UR6, UR13, UR6, !UP0 ;  /* 0x000000060d06b287 */ /* 0x000fe8000c000000 */
[----:B------:R-:W-:Y:S02]  /*4d00*/  @!UP3 UIADD3 UR4, UPT, UPT, -UR8, UR6, URZ ;  /* 0x000000060804b290 */ /* 0x000fe4000fffe1ff */
[----:B------:R-:W-:Y:S02]  /*4d10*/  @!UP3 UIADD3 UR6, UPT, UPT, UR8, -UR6, URZ ;  /* 0x800000060806b290 */ /* 0x000fe4000fffe0ff */
[----:B------:R-:W-:Y:S02]  /*4d20*/  @!UP3 UIMAD UR14, UR4, UR5, UR14 ;  /* 0x00000005040eb2a4 */ /* 0x000fe4000f8e020e */
[----:B------:R-:W-:Y:S01]  /*4d30*/  @!UP3 UIMAD UR13, UR6, UR10, UR13 ;  /* 0x0000000a060db2a4 */ /* 0x000fe2000f8e020d */
[----:B------:R-:W-:Y:S11]  /*4d40*/  BRA.U UP2, `(.L_x_87) ;  /* 0x0000000102107547 */ /* 0x000ff6000b800000 */
[----:B------:R-:W-:Y:S04]  /*4d50*/  MOV R6, UR52 ;  /* 0x0000003400067c02 */ /* 0x000fe80008000f00 */
[----:B------:R-:W-:Y:S04]  /*4d60*/  SHF.L.U32 R6, R6, 0x1f, RZ ;  /* 0x0000001f06067819 */ /* 0x000fe800000006ff */
[----:B------:R-:W3:Y:S02]  /*4d70*/  SYNCS.PHASECHK.TRANS64.TRYWAIT P2, [UR21+0x78], R6 ;  /* 0x00007806ff0075a7 */ /* 0x000ee40008041115 */
[----:B---3--:R-:W-:Y:S05]  /*4d80*/  @!P2 BRA `(.L_x_88) ;  /* 0x000000480028a947 */ /* 0x008fea0003800000 */
.L_x_87:
[----:B------:R-:W-:Y:S05]  /*4d90*/  @!P1 BRA `(.L_x_89) ;  /* 0x0000000000309947 */ /* 0x000fea0003800000 */
[----:B------:R-:W-:Y:S01]  /*4da0*/  ISETP.NE.U32.AND P1, PT, R2, RZ, PT ;  /* 0x000000ff0200720c */ /* 0x000fe20003f25070 */
[----:B------:R-:W3:Y:S01]  /*4db0*/  LDCU.64 UR4, c[0x0][0x358] ;  /* 0x00006b00ff0477ac */ /* 0x000ee20008000a00 */
[----:B------:R-:W-:Y:S02]  /*4dc0*/  IMAD.MOV.U32 R50, RZ, RZ, 0x1 ;  /* 0x00000001ff327424 */ /* 0x000fe400078e00ff */
[----:B------:R-:W-:Y:S11]  /*4dd0*/  ISETP.NE.AND.EX P1, PT, R3, RZ, PT, P1 ;  /* 0x000000ff0300720c */ /* 0x000ff60003f25310 */
[----:B------:R-:W-:Y:S02]  /*4de0*/  @!UPT UIADD3 URZ, UPT, UPT, URZ, URZ, URZ ;  /* 0x000000fffffff290 */ /* 0x000fe4000fffe0ff */
[----:B------:R-:W4:Y:S01]  /*4df0*/  @P1 LDC.64 R10, c[0x0][0x888] ;  /* 0x00022200ff0a1b82 */ /* 0x000f220000000a00 */
[----:B-1----:R-:W-:Y:S04]  /*4e00*/  @P1 IMAD R0, R4, UR36, RZ ;  /* 0x0000002404001c24 */ /* 0x002fe8000f8e02ff */
[----:B----4-:R-:W-:Y:S04]  /*4e10*/  @P1 IMAD.WIDE R10, R0, 0x4, R10 ;  /* 0x00000004000a1825 */ /* 0x010fe800078e020a */
[----:B------:R-:W-:Y:S01]  /*4e20*/  HFMA2 R0, -RZ, RZ, 0, 5.9604644775390625e-08 ;  /* 0x00000001ff007431 */ /* 0x000fe200000001ff */
[----:B---3-5:R3:W5:Y:S04]  /*4e30*/  @P1 LDG.E R27, desc[UR4][R10.64] ;  /* 0x000000040a1b1981 */ /* 0x028768000c1e1900 */
[----:B------:R-:W-:Y:S01]  /*4e40*/  @!P1 PRMT R50, R0, 0x7610, R50 ;  /* 0x0000761000329816 */ /* 0x000fe20000000032 */
[----:B---3--:R-:W4:Y:S06]  /*4e50*/  @!P1 LDC R27, c[0x0][0x880] ;  /* 0x00022000ff1b9b82 */ /* 0x008f2c0000000800 */
.L_x_89:
[----:B----45:R-:W-:Y:S01]  /*4e60*/  @!P0 FSETP.EQ.AND P1, PT, R27, RZ, PT ;  /* 0x000000ff1b00820b */ /* 0x030fe20003f22000 */
[----:B------:R-:W-:Y:S01]  /*4e70*/  @!UPT UIADD3 URZ, UPT, UPT, URZ, URZ, URZ ;  /* 0x000000fffffff290 */ /* 0x000fe2000fffe0ff */
[----:B------:R-:W-:Y:S11]  /*4e80*/  @!P0 BRA `(.L_x_90) ;  /* 0x0000000000188947 */ /* 0x000ff60003800000 */
[----:B------:R-:W-:Y:S02]  /*4e90*/  LOP3.LUT P0, RZ, R50, 0xff, RZ, 0xc0, !PT ;  /* 0x000000ff32ff7812 */ /* 0x000fe4000780c0ff */
[----:B------:R-:W-:Y:S04]  /*4ea0*/  ISETP.NE.U32.AND P1, PT, R2, RZ, PT ;  /* 0x000000ff0200720c */ /* 0x000fe80003f25070 */
[----:B------:R-:W-:Y:S04]  /*4eb0*/  ISETP.NE.AND.EX P1, PT, R3, RZ, PT, P1 ;  /* 0x000000ff0300720c */ /* 0x000fe80003f25310 */
[----:B------:R-:W-:Y:S03]  /*4ec0*/  PLOP3.LUT P1, PT, P1, PT, PT, 0x8, 0x80 ;  /* 0x000000000080781c */ /* 0x000fe60000f2e170 */
[----:B------:R-:W-:Y:S11]  /*4ed0*/  @P0 FSETP.EQ.AND P1, PT, R27, RZ, PT ;  /* 0x000000ff1b00020b */ /* 0x000ff60003f22000 */
[----:B------:R-:W-:Y:S02]  /*4ee0*/  @!UPT UIADD3 URZ, UPT, UPT, URZ, URZ, URZ ;  /* 0x000000fffffff290 */ /* 0x000fe4000fffe0ff */
.L_x_90:
[----:B------:R-:W3:Y:S01]  /*4ef0*/  SYNCS.PHASECHK.TRANS64.TRYWAIT P2, [UR21+0x50], R9 ;  /* 0x00005009ff0075a7 */ /* 0x000ee20008041115 */
[----:B------:R-:W-:Y:S04]  /*4f00*/  ELECT P0, URZ, PT ;  /* 0x0000000000ff782f */ /* 0x000fe80003800000 */
[----:B------:R-:W-:Y:S11]  /*4f10*/  PLOP3.LUT P1, PT, P1, P0, PT, 0xf2, 0x2f ;  /* 0x00000000002f781c */ /* 0x000ff60000f21e72 */
[----:B------:R-:W-:Y:S02]  /*4f20*/  @!UPT UIADD3 URZ, UPT, UPT, URZ, URZ, URZ ;  /* 0x000000fffffff290 */ /* 0x000fe4000fffe0ff */
[----:B------:R-:W-:Y:S05]  /*4f30*/  @!P1 IADD3 R8, P0, PT, R16, 0x580, RZ ;  /* 0x0000058010089810 */ /* 0x000fea0007f1e0ff */
[----:B-1----:R-:W-:Y:S01]  /*4f40*/  @!P1 IMAD.X R6, RZ, RZ, R17, P0 ;  /* 0x000000ffff069224 */ /* 0x002fe200000e0611 */
[----:B---3--:R-:W-:Y:S07]  /*4f50*/  @!P2 BRA `(.L_x_91) ;  /* 0x0000004400cca947 */ /* 0x008fee0003800000 */
.L_x_179:
[----:B------:R-:W-:Y:S01]  /*4f60*/  @!P1 R2UR UR5, R8 ;  /* 0x00000000080592ca */ /* 0x000fe200000e0000 */
[----:B------:R-:W-:Y:S01]  /*4f70*/  VOTEU.ALL UP0, P1 ;  /* 0x0000000000ff7886 */ /* 0x000fe20000800000 */
[----:B------:R-:W-:Y:S01]  /*4f80*/  @!P1 R2UR UR4, R6 ;  /* 0x00000000060492ca */ /* 0x000fe200000e0000 */
[----:B------:R-:W-:Y:S01]  /*4f90*/  UMOV UR16, 0x0 ;  /* 0x0000000000107882 */ /* 0x000fe20000000000 */
[----:B------:R-:W-:Y:S01]  /*4fa0*/  UMOV UR17, 0x10000000 ;  /* 0x1000000000117882 */ /* 0x000fe20000000000 */
[----:B------:R-:W-:Y:S01]  /*4fb0*/  UMOV UR44, UR36 ;  /* 0x00000024002c7c82 */ /* 0x000fe20008000000 */
[----:B------:R-:W-:Y:S01]  /*4fc0*/  @!UP0 UIADD3 UR40, UPT, UPT, UR21, 0x200, URZ ;  /* 0x0000020015288890 */ /* 0x000fe2000fffe0ff */
[----:B-1----:R-:W-:Y:S01]  /*4fd0*/  @!P1 IMAD.MOV.U32 R0, RZ, RZ, 0x1000 ;  /* 0x00001000ff009424 */ /* 0x002fe200078e00ff */
[----:B------:R-:W-:Y:S01]  /*4fe0*/  @!UP0 UIADD3 UR10, UPT, UPT, UR42, 0x40, URZ ;  /* 0x000000402a0a8890 */ /* 0x000fe2000fffe0ff */
[----:B------:R-:W-:Y:S01]  /*4ff0*/  @!P1 IADD3 R8, P0, PT, R16, 0x580, RZ ;  /* 0x0000058010089810 */ /* 0x000fe20007f1e0ff */
[----:B------:R-:W-:Y:S01]  /*5000*/  @!UP0 UIADD3 UR8, UPT, UPT, UR21, 0xa00, URZ ;  /* 0x00000a0015088890 */ /* 0x000fe2000fffe0ff */
[----:B------:R-:W-:Y:S02]  /*5010*/  VOTEU.ALL UP0, P1 ;  /* 0x0000000000ff7886 */ /* 0x000fe40000800000 */
[----:B------:R-:W-:Y:S01]  /*5020*/  IMAD.U32 R10, RZ, RZ, UR5 ;  /* 0x00000005ff0a7e24 */ /* 0x000fe2000f8e00ff */
[----:B------:R-:W-:Y:S01]  /*5030*/  UMOV UR9, UR41 ;  /* 0x0000002900097c82 */ /* 0x000fe20008000000 */
[----:B------:R-:W-:Y:S01]  /*5040*/  IMAD.U32 R11, RZ, RZ, UR4 ;  /* 0x00000004ff0b7e24 */ /* 0x000fe2000f8e00ff */
[----:B------:R-:W-:Y:S01]  /*5050*/  UMOV UR11, UR43 ;  /* 0x0000002b000b7c82 */ /* 0x000fe20008000000 */
[----:B------:R-:W-:Y:S01]  /*5060*/  UMOV UR12, UR36 ;  /* 0x00000024000c7c82 */ /* 0x000fe20008000000 */
[----:B------:R-:W-:Y:S01]  /*5070*/  @!P1 R2UR UR4, R10 ;  /* 0x000000000a0492ca */ /* 0x000fe200000e0000 */
[----:B------:R-:W-:Y:S01]  /*5080*/  UPRMT UR6, UR47, 0x654, UR41 ;  /* 0x000006542f067896 */ /* 0x000fe20008000029 */
[----:B------:R-:W-:Y:S01]  /*5090*/  @!P1 R2UR UR5, R11 ;  /* 0x000000000b0592ca */ /* 0x000fe200000e0000 */
[----:B------:R-:W-:Y:S11]  /*50a0*/  @!P1 IMAD.X R6, RZ, RZ, R17, P0 ;  /* 0x000000ffff069224 */ /* 0x000ff600000e0611 */
[----:B------:R-:W-:Y:S01]  /*50b0*/  @!UPT UIADD3 URZ, UPT, UPT, URZ, URZ, URZ ;  /* 0x000000fffffff290 */ /* 0x000fe2000fffe0ff */
[----:B------:R1:W-:Y:S01]  /*50c0*/  @!UP0 UTMALDG.3D [UR40], [UR4], desc[UR16] ;  /* 0x00001028040085b4 */ /* 0x0003e20008011000 */
[----:B------:R-:W-:Y:S05]  /*50d0*/  VOTEU.ALL UP0, P1 ;  /* 0x0000000000ff7886 */ /* 0x000fea0000800000 */
[----:B------:R1:W-:Y:S01]  /*50e0*/  @!UP0 UTMALDG.3D [UR8], [UR4], desc[UR16] ;  /* 0x00001008040085b4 */ /* 0x0003e20008011000 */
[----:B------:R1:W-:Y:S01]  /*50f0*/  @!P1 SYNCS.ARRIVE.TRANS64.RED.A0TR RZ, [UR21+0x30], R0 ;  /* 0x00003000ffff99a7 */ /* 0x0003e20008300415 */
[----:B------:R-:W-:Y:S01]  /*5100*/  SYNCS.ARRIVE.TRANS64.RED.A1T0 RZ, [UR6], RZ ;  /* 0x000000ffffff79a7 */ /* 0x000fe20008100406 */
[----:B------:R-:W3:Y:S02]  /*5110*/  SYNCS.PHASECHK.TRANS64.TRYWAIT P2, [UR21+0x58], R9 ;  /* 0x00005809ff0075a7 */ /* 0x000ee40008041115 */
[----:B-1-3--:R-:W-:Y:S05]  /*5120*/  @!P2 BRA `(.L_x_92) ;  /* 0x000000440070a947 */ /* 0x00afea0003800000 */
.L_x_181:
        /* <DEDUP_REMOVED lines=10> */
[----:B------:R-:W-:Y:S02]  /*51d0*/  @!UP0 UIADD3 UR10, UPT, UPT, UR42, 0x50, URZ ;  /* 0x000000502a0a8890 */ /* 0x000fe4000fffe0ff */
[----:B------:R-:W-:Y:S01]  /*51e0*/  @!UP0 UIADD3 UR8, UPT, UPT, UR21, 0x1a00, URZ ;  /* 0x00001a0015088890 */ /* 0x000fe2000fffe0ff */
[----:B------:R-:W-:Y:S01]  /*51f0*/  IMAD.U32 R10, RZ, RZ, UR5 ;  /* 0x00000005ff0a7e24 */ /* 0x000fe2000f8e00ff */
[----:B------:R-:W-:Y:S01]  /*5200*/  VOTEU.ALL UP0, P1 ;  /* 0x0000000000ff7886 */ /* 0x000fe20000800000 */
[----:B------:R-:W-:Y:S01]  /*5210*/  IMAD.U32 R11, RZ, RZ, UR4 ;  /* 0x00000004ff0b7e24 */ /* 0x000fe2000f8e00ff */
[----:B------:R-:W-:Y:S01]  /*5220*/  UMOV UR9, UR33 ;  /* 0x0000002100097c82 */ /* 0x000fe20008000000 */
[----:B------:R-:W-:Y:S01]  /*5230*/  UMOV UR11, UR43 ;  /* 0x0000002b000b7c82 */ /* 0x000fe20008000000 */
[----:B------:R-:W-:Y:S01]  /*5240*/  @!P1 R2UR UR4, R10 ;  /* 0x000000000a0492ca */ /* 0x000fe200000e0000 */
[----:B------:R-:W-:Y:S01]  /*5250*/  UMOV UR12, UR36 ;  /* 0x00000024000c7c82 */ /* 0x000fe20008000000 */
[----:B------:R-:W-:Y:S01]  /*5260*/  @!P1 R2UR UR5, R11 ;  /* 0x000000000b0592ca */ /* 0x000fe200000e0000 */
[----:B------:R-:W-:Y:S01]  /*5270*/  UPRMT UR6, UR47, 0x654, UR33 ;  /* 0x000006542f067896 */ /* 0x000fe20008000021 */
[----:B------:R-:W-:Y:S11]  /*5280*/  @!P1 IMAD.X R6, RZ, RZ, R17, P0 ;  /* 0x000000ffff069224 */ /* 0x000ff600000e0611 */
[----:B------:R1:W-:Y:S01]  /*5290*/  @!UP0 UTMALDG.3D [UR32], [UR4], desc[UR16] ;  /* 0x00001020040085b4 */ /* 0x0003e20008011000 */
[----:B------:R-:W-:Y:S05]  /*52a0*/  VOTEU.ALL UP0, P1 ;  /* 0x0000000000ff7886 */ /* 0x000fea0000800000 */
[----:B------:R1:W-:Y:S01]  /*52b0*/  @!UP0 UTMALDG.3D [UR8], [UR4], desc[UR16] ;  /* 0x00001008040085b4 */ /* 0x0003e20008011000 */
[----:B------:R1:W-:Y:S01]  /*52c0*/  @!P1 SYNCS.ARRIVE.TRANS64.RED.A0TR RZ, [UR21+0x38], R0 ;  /* 0x00003800ffff99a7 */ /* 0x0003e20008300415 */
[----:B------:R-:W-:Y:S01]  /*52d0*/  SYNCS.ARRIVE.TRANS64.RED.A1T0 RZ, [UR6], RZ ;  /* 0x000000ffffff79a7 */ /* 0x000fe20008100406 */
[----:B------:R-:W3:Y:S02]  /*52e0*/  SYNCS.PHASECHK.TRANS64.TRYWAIT P2, [UR21+0x60], R9 ;  /* 0x00006009ff0075a7 */ /* 0x000ee40008041115 */
[----:B-1-3--:R-:W-:Y:S05]  /*52f0*/  @!P2 BRA `(.L_x_93) ;  /* 0x000000440014a947 */ /* 0x00afea0003800000 */
.L_x_183:
        /* <DEDUP_REMOVED lines=9> */
[----:B------:R-:W-:Y:S01]  /*5390*/  VIADD R14, R14, 0x1 ;  /* 0x000000010e0e7836 */ /* 0x000fe20000000000 */
        /* <DEDUP_REMOVED lines=10> */
[----:B------:R-:W-:Y:S01]  /*5440*/  UMOV UR12, UR36 ;  /* 0x00000024000c7c82 */ /* 0x000fe20008000000 */
[----:B------:R-:W-:Y:S11]  /*5450*/  UPRMT UR6, UR47, 0x654, UR25 ;  /* 0x000006542f067896 */ /* 0x000ff60008000019 */
[----:B------:R1:W-:Y:S01]  /*5460*/  @!UP0 UTMALDG.3D [UR24], [UR4], desc[UR16] ;  /* 0x00001018040085b4 */ /* 0x0003e20008011000 */
[----:B------:R-:W-:Y:S05]  /*5470*/  VOTEU.ALL UP0, P1 ;  /* 0x0000000000ff7886 */ /* 0x000fea0000800000 */
[----:B------:R1:W-:Y:S01]  /*5480*/  @!UP0 UTMALDG.3D [UR8], [UR4], desc[UR16] ;  /* 0x00001008040085b4 */ /* 0x0003e20008011000 */
[----:B------:R1:W-:Y:S01]  /*5490*/  @!P1 SYNCS.ARRIVE.TRANS64.RED.A0TR RZ, [UR21+0x40], R0 ;  /* 0x00004000ffff99a7 */ /* 0x0003e20008300415 */
[----:B------:R-:W-:Y:S01]  /*54a0*/  SYNCS.ARRIVE.TRANS64.RED.A1T0 RZ, [UR6], RZ ;  /* 0x000000ffffff79a7 */ /* 0x000fe20008100406 */
[----:B------:R-:W3:Y:S02]  /*54b0*/  SYNCS.PHASECHK.TRANS64.TRYWAIT P0, [UR21+0x68], R9 ;  /* 0x00006809ff0075a7 */ /* 0x000ee40008001115 */
[----:B-1-3--:R-:W-:Y:S05]  /*54c0*/  @!P0 BRA `(.L_x_94) ;  /* 0x0000004000b88947 */ /* 0x00afea0003800000 */
.L_x_185:
[----:B------:R-:W-:Y:S01]  /*54d0*/  UIADD3 UR28, UPT, UPT, UR14, UR63, URZ ;  /* 0x0000003f0e1c7290 */ /* 0x000fe2000fffe0ff */
[----:B------:R-:W-:Y:S01]  /*54e0*/  @!P1 IADD3 R6, P0, PT, R16, 0x580, RZ ;  /* 0x0000058010069810 */ /* 0x000fe20007f1e0ff */
[----:B------:R-:W-:Y:S01]  /*54f0*/  UPLOP3.LUT UP2, UPT, UPT, UPT, UPT, 0x80, 0x8 ;  /* 0x000000000008789c */ /* 0x000fe20003f4f070 */
[----:B------:R-:W-:Y:S01]  /*5500*/  R2UR UR24, R52 ;  /* 0x00000000341872ca */ /* 0x000fe200000e0000 */
[----:B------:R-:W-:Y:S01]  /*5510*/  VOTEU.ALL UP0, P1 ;  /* 0x0000000000ff7886 */ /* 0x000fe20000800000 */
[----:B------:R-:W-:Y:S01]  /*5520*/  @!P1 R2UR UR5, R6 ;  /* 0x00000000060592ca */ /* 0x000fe200000e0000 */
[----:B-1----:R-:W-:Y:S01]  /*5530*/  @!P1 IMAD.X R0, RZ, RZ, R17, P0 ;  /* 0x000000ffff009224 */ /* 0x002fe200000e0611 */
[----:B------:R-:W-:Y:S01]  /*5540*/  UMOV UR6, 0x0 ;  /* 0x0000000000067882 */ /* 0x000fe20000000000 */
[----:B------:R-:W-:Y:S01]  /*5550*/  UMOV UR7, 0x10000000 ;  /* 0x1000000000077882 */ /* 0x000fe20000000000 */
[----:B------:R-:W-:Y:S01]  /*5560*/  @!UP0 UIADD3 UR18, UPT, UPT, UR42, 0x30, URZ ;  /* 0x000000302a128890 */ /* 0x000fe2000fffe0ff */
[----:B------:R-:W-:Y:S01]  /*5570*/  ISETP.NE.AND P0, PT, R14, 0x2, PT ;  /* 0x000000020e00780c */ /* 0x000fe20003f05270 */
[----:B------:R-:W-:Y:S01]  /*5580*/  @!UP0 UIADD3 UR16, UPT, UPT, UR21, 0x3200, URZ ;  /* 0x0000320015108890 */ /* 0x000fe2000fffe0ff */
[----:B------:R-:W-:Y:S01]  /*5590*/  @!P1 R2UR UR4, R0 ;  /* 0x00000000000492ca */ /* 0x000fe200000e0000 */
[----:B------:R-:W-:Y:S01]  /*55a0*/  @!UP0 UIADD3 UR17, UPT, UPT, UR21, 0x48, URZ ;  /* 0x0000004815118890 */ /* 0x000fe2000fffe0ff */
[----:B------:R-:W-:Y:S01]  /*55b0*/  SEL R0, RZ, 0x1, P0 ;  /* 0x00000001ff007807 */ /* 0x000fe20000000000 */
[----:B------:R-:W-:Y:S01]  /*55c0*/  @!UP0 UIADD3 UR10, UPT, UPT, UR42, 0x70, URZ ;  /* 0x000000702a0a8890 */ /* 0x000fe2000fffe0ff */
[----:B------:R-:W-:Y:S01]  /*55d0*/  LOP3.LUT R15, R15, 0x1, RZ, 0x3c, !PT ;  /* 0x000000010f0f7812 */ /* 0x000fe200078e3cff */
[----:B------:R-:W-:Y:S01]  /*55e0*/  @!UP0 UIADD3 UR8, UPT, UPT, UR21, 0x3a00, URZ ;  /* 0x00003a0015088890 */ /* 0x000fe2000fffe0ff */
[----:B------:R-:W-:Y:S01]  /*55f0*/  IMAD.U32 R8, RZ, RZ, UR5 ;  /* 0x00000005ff087e24 */ /* 0x000fe2000f8e00ff */
[----:B------:R-:W-:Y:S01]  /*5600*/  VOTEU.ALL UP0, P1 ;  /* 0x0000000000ff7886 */ /* 0x000fe20000800000 */
[----:B------:R-:W-:Y:S01]  /*5610*/  UMOV UR19, UR43 ;  /* 0x0000002b00137c82 */ /* 0x000fe20008000000 */
[----:B------:R-:W-:Y:S01]  /*5620*/  UMOV UR20, UR36 ;  /* 0x0000002400147c82 */ /* 0x000fe20008000000 */
[----:B------:R-:W-:Y:S01]  /*5630*/  UMOV UR11, UR43 ;  /* 0x0000002b000b7c82 */ /* 0x000fe20008000000 */
[----:B------:R-:W-:Y:S01]  /*5640*/  UMOV UR12, UR36 ;  /* 0x00000024000c7c82 */ /* 0x000fe20008000000 */
[----:B------:R-:W-:Y:S01]  /*5650*/  UMOV UR9, UR17 ;  /* 0x0000001100097c82 */ /* 0x000fe20008000000 */
[----:B------:R-:W-:Y:S01]  /*5660*/  IMAD.U32 R9, RZ, RZ, UR4 ;  /* 0x00000004ff097e24 */ /* 0x000fe2000f8e00ff */
[----:B------:R-:W-:Y:S01]  /*5670*/  @!P1 R2UR UR4, R8 ;  /* 0x00000000080492ca */ /* 0x000fe200000e0000 */
[----:B------:R-:W-:Y:S01]  /*5680*/  UMOV UR36, UR29 ;  /* 0x0000001d00247c82 */ /* 0x000fe20008000000 */
[----:B------:R-:W-:Y:S02]  /*5690*/  LOP3.LUT R13, R13, R0, RZ, 0x3c, !PT ;  /* 0x000000000d0d7212 */ /* 0x000fe400078e3cff */
[----:B------:R-:W-:Y:S02]  /*56a0*/  @!P1 R2UR UR5, R9 ;  /* 0x00000000090592ca */ /* 0x000fe400000e0000 */
[----:B------:R-:W-:Y:S11]  /*56b0*/  SEL R14, R14, RZ, P0 ;  /* 0x000000ff0e0e7207 */ /* 0x000ff60000000000 */
[----:B------:R1:W-:Y:S01]  /*56c0*/  @!UP0 UTMALDG.3D [UR16], [UR4], desc[UR6] ;  /* 0x00000610040085b4 */ /* 0x0003e20008011000 */
[----:B------:R-:W-:Y:S05]  /*56d0*/  VOTEU.ALL UP0, P1 ;  /* 0x0000000000ff7886 */ /* 0x000fea0000800000 */
[----:B------:R3:W-:Y:S01]  /*56e0*/  @!UP0 UTMALDG.3D [UR8], [UR4], desc[UR6] ;  /* 0x00000608040085b4 */ /* 0x0007e20008011000 */
[----:B------:R3:W-:Y:S01]  /*56f0*/  @!P1 SYNCS.ARRIVE.TRANS64.RED.A0TR RZ, [UR21+0x48], R7 ;  /* 0x00004807ffff99a7 */ /* 0x0007e20008300415 */
[----:B------:R-:W-:Y:S01]  /*5700*/  SYNCS.ARRIVE.TRANS64.RED.A1T0 RZ, [UR37], RZ ;  /* 0x000000ffffff79a7 */ /* 0x000fe20008100425 */
[----:B-1----:R-:W-:Y:S01]  /*5710*/  UIADD3 UR20, UPT, UPT, UR13, UR24, URZ ;  /* 0x000000180d147290 */ /* 0x002fe2000fffe0ff */
[----:B------:R-:W-:Y:S11]  /*5720*/  BRA.U UP1, `(.L_x_95) ;  /* 0xfffffff101047547 */ /* 0x000ff6000b83ffff */
[----:B------:R-:W-:-:S04]  /*5730*/  SHF.L.U32 R2, R15, 0x1f, RZ ;  /* 0x0000001f0f027819 */ /* 0x000fc800000006ff */
[----:B------:R-:W1:Y:S02]  /*5740*/  SYNCS.PHASECHK.TRANS64.TRYWAIT P0, [UR21+0x50], R2 ;  /* 0x00005002ff0075a7 */ /* 0x000e640008001115 */
[----:B-1----:R-:W-:Y:S05]  /*5750*/  @!P0 BRA `(.L_x_96) ;  /* 0x00000040002c8947 */ /* 0x002fea0003800000 */
.L_x_187:
[----:B------:R-:W4:Y:S02]  /*5760*/  SYNCS.PHASECHK.TRANS64.TRYWAIT P0, [UR21+0x58], R2 ;  /* 0x00005802ff0075a7 */ /* 0x000f240008001115 */
[----:B----4-:R-:W-:Y:S05]  /*5770*/  @!P0 BRA `(.L_x_97) ;  /* 0x00000040003c8947 */ /* 0x010fea0003800000 */
.L_x_189:
[----:B------:R-:W4:Y:S02]  /*5780*/  SYNCS.PHASECHK.TRANS64.TRYWAIT P0, [UR21+0x60], R2 ;  /* 0x00006002ff0075a7 */ /* 0x000f240008001115 */
[----:B----4-:R-:W-:Y:S05]  /*5790*/  @!P0 BRA `(.L_x_98) ;  /* 0x00000040004c8947 */ /* 0x010fea0003800000 */
.L_x_191:
[----:B-1----:R-:W-:-:S07]  /*57a0*/  MOV R0, UR21 ;  /* 0x0000001500007c02 */ /* 0x002fce0008000f00 */
.L_x_99:
[----:B-1----:R-:W-:-:S04]  /*57b0*/  SHF.L.U32 R2, R15, 0x1f, RZ ;  /* 0x0000001f0f027819 */ /* 0x002fc800000006ff */
[----:B------:R1:W4:Y:S03]  /*57c0*/  SYNCS.PHASECHK.TRANS64.TRYWAIT P0, [R0+URZ+0x68], R2 ;  /* 0x00006802000075a7 */ /* 0x00032600080011ff */
[----:B----4-:R-:W-:Y:S05]  /*57d0*/  @!P0 NANOSLEEP.SYNCS 0x989680 ;  /* 0x009896800000895d */ /* 0x010fea0003900000 */
[----:B------:R-:W4:Y:S02]  /*57e0*/  @!P0 SYNCS.PHASECHK.TRANS64 P0, [R0+URZ+0x68], R2 ;  /* 0x00006802000085a7 */ /* 0x000f2400080010ff */
[----:B--234-:R-:W-:Y:S05]  /*57f0*/  @P0 EXIT ;  /* 0x000000000000094d */ /* 0x01cfea0003800000 */
[----:B------:R-:W-:Y:S05]  /*5800*/  BRA `(.L_x_99) ;  /* 0xfffffffc00e87947 */ /* 0x000fea000383ffff */
.L_x_84:
[----:B------:R-:W-:-:S06]  /*5810*/  UISETP.GE.AND UP0, UPT, UR25, 0x4, UPT ;  /* 0x000000041900788c */ /* 0x000fcc000bf06270 */
[----:B------:R-:W-:-:S13]  /*5820*/  PLOP3.LUT P0, PT, PT, PT, UP0, 0x80, 0x8 ;  /* 0x000000000008781c */ /* 0x000fda0003f0f008 */
[----:B-1----:R-:W-:Y:S05]  /*5830*/  @!P0 EXIT ;  /* 0x000000000000894d */ /* 0x002fea0003800000 */
[----:B------:R-:W-:Y:S01]  /*5840*/  BAR.SYNC.DEFER_BLOCKING 0x6, 0xa0 ;  /* 0x0182800000007b1d */ /* 0x000fe20000010000 */
[----:B------:R-:W-:Y:S01]  /*5850*/  IMAD.SHL.U32 R49, R61, 0x10, RZ ;  /* 0x000000103d317824 */ /* 0x000fe200078e00ff */
[----:B------:R-:W-:Y:S01]  /*5860*/  CS2R R58, SRZ ;  /* 0x00000000003a7805 */ /* 0x000fe2000001ff00 */
[----:B------:R-:W-:Y:S02]  /*5870*/  IMAD.SHL.U32 R5, R51, 0x200, RZ ;  /* 0x0000020033057824 */ /* 0x000fe400078e00ff */
[----:B------:R-:W-:Y:S01]  /*5880*/  IMAD.U32 R23, R61, 0x10000, RZ ;  /* 0x000100003d177824 */ /* 0x000fe200078e00ff */
[----:B------:R-:W-:Y:S01]  /*5890*/  UMOV UR43, 0x400 ;  /* 0x00000400002b7882 */ /* 0x000fe20000000000 */
[----:B------:R-:W-:Y:S01]  /*58a0*/  LOP3.LUT R48, R49, 0x5b0, RZ, 0xc0, !PT ;  /* 0x000005b031307812 */ /* 0x000fe200078ec0ff */
[----:B------:R-:W-:Y:S01]  /*58b0*/  ULEA UR43, UR47, UR43, 0x18 ;  /* 0x0000002b2f2b7291 */ /* 0x000fe2000f8ec0ff */
[----:B------:R-:W1:Y:S01]  /*58c0*/  LDC.64 R44, c[0x0][0x888] ;  /* 0x00022200ff2c7b82 */ /* 0x000e620000000a00 */
[----:B------:R-:W-:Y:S01]  /*58d0*/  IMAD.SHL.U32 R4, R61, 0x2, RZ ;  /* 0x000000023d047824 */ /* 0x000fe200078e00ff */
[----:B------:R-:W-:Y:S01]  /*58e0*/  LOP3.LUT R48, R48, 0x200, R5, 0xf8, !PT ;  /* 0x0000020030307812 */ /* 0x000fe200078ef805 */
[----:B------:R-:W-:Y:S01]  /*58f0*/  IMAD.SHL.U32 R5, R51, 0x200000, RZ ;  /* 0x0020000033057824 */ /* 0x000fe200078e00ff */
[C---:B------:R-:W-:Y:S01]  /*5900*/  LOP3.LUT R6, R49.reuse, 0x40, RZ, 0xc0, !PT ;  /* 0x0000004031067812 */ /* 0x040fe200078ec0ff */
[----:B------:R-:W-:Y:S01]  /*5910*/  UIADD3 UR4, UPT, UPT, UR43, 0x200, URZ ;  /* 0x000002002b047890 */ /* 0x000fe2000fffe0ff */
[----:B------:R-:W-:Y:S01]  /*5920*/  LOP3.LUT P0, RZ, R49, 0x40, RZ, 0xc0, !PT ;  /* 0x0000004031ff7812 */ /* 0x000fe2000780c0ff */
[----:B------:R-:W-:Y:S01]  /*5930*/  IMAD.MOV.U32 R60, RZ, RZ, 0x1 ;  /* 0x00000001ff3c7424 */ /* 0x000fe200078e00ff */
[----:B------:R-:W2:Y:S01]  /*5940*/  LDC.64 R46, c[0x0][0x890] ;  /* 0x00022400ff2e7b82 */ /* 0x000ea20000000a00 */
[----:B------:R-:W-:Y:S01]  /*5950*/  LOP3.LUT R5, R5, 0x200000, RZ, 0xc0, !PT ;  /* 0x0020000005057812 */ /* 0x000fe200078ec0ff */
[----:B------:R-:W-:Y:S01]  /*5960*/  IMAD.MOV.U32 R22, RZ, RZ, RZ ;  /* 0x000000ffff167224 */ /* 0x000fe200078e00ff */
[----:B------:R-:W-:Y:S01]  /*5970*/  LOP3.LUT R4, R6, 0x8, R4, 0xf8, !PT ;  /* 0x0000000806047812 */ /* 0x000fe200078ef804 */
[----:B------:R-:W-:Y:S01]  /*5980*/  IMAD.MOV.U32 R56, RZ, RZ, RZ ;  /* 0x000000ffff387224 */ /* 0x000fe200078e00ff */
[----:B------:R-:W-:Y:S01]  /*5990*/  LOP3.LUT R23, R5, 0x400000, R23, 0xf8, !PT ;  /* 0x0040000005177812 */ /* 0x000fe200078ef817 */
[----:B------:R-:W-:Y:S01]  /*59a0*/  IMAD.U32 R53, RZ, RZ, UR4 ;  /* 0x00000004ff357e24 */ /* 0x000fe2000f8e00ff */
[----:B------:R-:W3:Y:S01]  /*59b0*/  LDS R0, [UR43+0x130] ;  /* 0x0001302bff007984 */ /* 0x000ee20008000800 */
[----:B------:R-:W4:Y:S01]  /*59c0*/  LDC.64 R42, c[0x0][0x8b0] ;  /* 0x00022c00ff2a7b82 */ /* 0x000f220000000a00 */
[----:B------:R-:W-:Y:S01]  /*59d0*/  LOP3.LUT R48, R48, R4, RZ, 0xfc, !PT ;  /* 0x0000000430307212 */ /* 0x000fe200078efcff */
[----:B------:R-:W1:Y:S01]  /*59e0*/  LDCU UR60, c[0x0][0x370] ;  /* 0x00006e00ff3c77ac */ /* 0x000e620008000800 */
[----:B------:R-:W-:Y:S01]  /*59f0*/  LOP3.LUT R61, R61, 0x60, RZ, 0xc0, !PT ;  /* 0x000000603d3d7812 */ /* 0x000fe200078ec0ff */
[----:B------:R-:W1:Y:S04]  /*5a00*/  LDCU UR42, c[0x0][0xb0c] ;  /* 0x00016180ff2a77ac */ /* 0x000e680008000800 */
[----:B------:R-:W1:Y:S01]  /*5a10*/  LDC.64 R40, c[0x0][0x8a8] ;  /* 0x00022a00ff287b82 */ /* 0x000e620000000a00 */
[----:B------:R-:W1:Y:S01]  /*5a20*/  LDCU UR39, c[0x0][0xb30] ;  /* 0x00016600ff2777ac */ /* 0x000e620008000800 */
[----:B------:R-:W1:Y:S01]  /*5a30*/  LDCU.64 UR54, c[0x0][0x888] ;  /* 0x00011100ff3677ac */ /* 0x000e620008000a00 */
[----:B------:R-:W1:Y:S01]  /*5a40*/  LDCU.64 UR40, c[0x0][0xb28] ;  /* 0x00016500ff2877ac */ /* 0x000e620008000a00 */
[----:B------:R-:W1:Y:S01]  /*5a50*/  LDCU.128 UR56, c[0x0][0xb10] ;  /* 0x00016200ff3877ac */ /* 0x000e620008000c00 */
[----:B------:R-:W1:Y:S01]  /*5a60*/  LDCU UR53, c[0x0][0x374] ;  /* 0x00006e80ff3577ac */ /* 0x000e620008000800 */
[----:B------:R-:W-:Y:S01]  /*5a70*/  UMOV UR52, URZ ;  /* 0x000000ff00347c82 */ /* 0x000fe20008000000 */
[----:B------:R-:W-:Y:S01]  /*5a80*/  UMOV UR46, URZ ;  /* 0x000000ff002e7c82 */ /* 0x000fe20008000000 */
[----:B---3--:R-:W-:Y:S01]  /*5a90*/  IMAD.IADD R23, R0, 0x1, R23 ;  /* 0x0000000100177824 */ /* 0x008fe200078e0217 */
[----:B--2---:R-:W-:-:S07]  /*5aa0*/  P2R R0, PR, RZ, 0x1 ;  /* 0x00000001ff007803 */ /* 0x004fce0000000000 */
.L_x_143:
[----:B------:R-:W-:Y:S02]  /*5ab0*/  LEA R3, R56, UR43, 0x3 ;  /* 0x0000002b38037c11 */ /* 0x000fe4000f8e18ff */
[----:B------:R-:W-:Y:S02]  /*5ac0*/  SHF.L.U32 R0, R58, 0x1f, RZ ;  /* 0x0000001f3a007819 */ /* 0x000fe400000006ff */
[----:B-1----:R-:W-:Y:S02]  /*5ad0*/  LEA R4, R56, UR43, 0x4 ;  /* 0x0000002b38047c11 */ /* 0x002fe4000f8e20ff */
[----:B------:R-:W2:Y:S02]  /*5ae0*/  SYNCS.PHASECHK.TRANS64.TRYWAIT P0, [R3+URZ+0x80], R0 ;  /* 0x00008000030075a7 */ /* 0x000ea400080011ff */
[----:B--2---:R-:W-:Y:S05]  /*5af0*/  @!P0 BRA `(.L_x_100) ;  /* 0x0000003c008c8947 */ /* 0x004fea0003800000 */
.L_x_192:
[----:B------:R-:W3:Y:S01]  /*5b00*/  LDS.128 R4, [R4+0x110] ;  /* 0x0001100004047984 */ /* 0x000ee20000000c00 */
[----:B------:R-:W-:Y:S01]  /*5b10*/  UISETP.GE.AND UP0, UPT, UR45, 0x1, UPT ;  /* 0x000000012d00788c */ /* 0x000fe2000bf06270 */
[----:B------:R-:W-:Y:S01]  /*5b20*/  @!PT LDS RZ, [RZ] ;  /* 0x00000000fffff984 */ /* 0x000fe20000000800 */
[----:B------:R-:W-:Y:S01]  /*5b30*/  @!PT LDS RZ, [RZ] ;  /* 0x00000000fffff984 */ /* 0x000fe20000000800 */
[----:B------:R-:W-:Y:S01]  /*5b40*/  @!PT LDS RZ, [RZ] ;  /* 0x00000000fffff984 */ /* 0x000fe20000000800 */
[----:B------:R-:W-:Y:S01]  /*5b50*/  @!PT LDS RZ, [RZ] ;  /* 0x00000000fffff984 */ /* 0x000fe20000000800 */
[----:B------:R1:W-:Y:S06]  /*5b60*/  MEMBAR.ALL.CTA ;  /* 0x0000000000007992 */ /* 0x0003ec0000008000 */
[----:B-1----:R-:W1:Y:S01]  /*5b70*/  FENCE.VIEW.ASYNC.S ;  /* 0x00000000000073c6 */ /* 0x002e620000000000 */
[----:B---3--:R-:W-:Y:S11]  /*5b80*/  LOP3.LUT P0, RZ, R6, 0x1, RZ, 0xc0, !PT ;  /* 0x0000000106ff7812 */ /* 0x008ff6000780c0ff */
[----:B------:R-:W-:Y:S02]  /*5b90*/  @!UPT UIADD3 URZ, UPT, UPT, URZ, URZ, URZ ;  /* 0x000000fffffff290 */ /* 0x000fe4000fffe0ff */
[----:B-1----:R-:W-:Y:S01]  /*5ba0*/  VOTEU.ANY UP1, P0 ;  /* 0x0000000000ff7886 */ /* 0x002fe20000020100 */
[----:B------:R-:W-:Y:S01]  /*5bb0*/  PLOP3.LUT P0, PT, PT, PT, UP1, 0x80, 0x8 ;  /* 0x000000000008781c */ /* 0x000fe20003f0f018 */
[----:B------:R-:W-:Y:S11]  /*5bc0*/  UP2UR UR62, UPR, URZ, 0x2 ;  /* 0x00000002ff3e7883 */ /* 0x000ff60008000000 */
[----:B------:R-:W-:Y:S01]  /*5bd0*/  @!UPT UIADD3 URZ, UPT, UPT, URZ, URZ, URZ ;  /* 0x000000fffffff290 */ /* 0x000fe2000fffe0ff */
[----:B--2---:R-:W-:Y:S02]  /*5be0*/  @P0 SHF.R.U32.HI R0, RZ, 0x10, R5 ;  /* 0x00000010ff000819 */ /* 0x004fe40000011605 */
        /* <DEDUP_REMOVED lines=12> */
[----:B------:R-:W2:Y:S01]  /*5cb0*/  LDCU UR12, c[0x0][0xb20] ;  /* 0x00016400ff0c77ac */ /* 0x000ea20008000800 */
[----:B------:R-:W-:Y:S02]  /*5cc0*/  UIMAD.WIDE.U32 UR4, UR53, UR59, URZ ;  /* 0x0000003b350472a5 */ /* 0x000fe4000f8e00ff */
[----:B------:R-:W-:Y:S02]  /*5cd0*/  UIMAD.WIDE.U32 UR6, UR60, UR56, URZ ;  /* 0x000000383c0672a5 */ /* 0x000fe4000f8e00ff */
[----:B------:R-:W-:Y:S02]  /*5ce0*/  UISETP.NE.AND UP0, UPT, UR58, 0x1, UPT ;  /* 0x000000013a00788c */ /* 0x000fe4000bf05270 */
[----:B------:R-:W-:Y:S02]  /*5cf0*/  UIMAD.WIDE.U32 UR8, UR37, UR59, URZ ;  /* 0x0000003b250872a5 */ /* 0x000fe4000f8e00ff */
[----:B------:R-:W-:Y:S02]  /*5d00*/  UIMAD.WIDE.U32 UR10, UR38, UR56, URZ ;  /* 0x00000038260a72a5 */ /* 0x000fe4000f8e00ff */
[----:B------:R-:W-:Y:S02]  /*5d10*/  UISETP.NE.AND UP1, UPT, UR42, 0x1, UPT ;  /* 0x000000012a00788c */ /* 0x000fe4000bf25270 */
[----:B------:R-:W-:Y:S01]  /*5d20*/  UISETP.NE.AND UP2, UPT, UR45, 0x1, UPT ;  /* 0x000000012d00788c */ /* 0x000fe2000bf45270 */
[----:B------:R-:W-:Y:S02]  /*5d30*/  UMOV UR4, UR5 ;  /* 0x0000000500047c82 */ /* 0x000fe40008000000 */
[----:B--2---:R-:W-:Y:S03]  /*5d40*/  USHF.R.U32.HI UR5, URZ, UR12, UR4 ;  /* 0x0000000cff057299 */ /* 0x004fe60008011604 */
[----:B------:R-:W-:Y:S02]  /*5d50*/  UMOV UR4, UR7 ;  /* 0x0000000700047c82 */ /* 0x000fe40008000000 */
[----:B------:R-:W-:Y:S02]  /*5d60*/  USHF.R.U32.HI UR7, URZ, UR57, UR4 ;  /* 0x00000039ff077299 */ /* 0x000fe40008011604 */
[----:B------:R-:W-:Y:S02]  /*5d70*/  USEL UR4, UR53, UR5, !UP0 ;  /* 0x0000000535047287 */ /* 0x000fe4000c000000 */
[----:B------:R-:W-:Y:S01]  /*5d80*/  USEL UR7, UR60, UR7, !UP1 ;  /* 0x000000073c077287 */ /* 0x000fe2000c800000 */
[----:B------:R-:W-:Y:S01]  /*5d90*/  UMOV UR5, UR9 ;  /* 0x0000000900057c82 */ /* 0x000fe20008000000 */
[----:B------:R-:W-:Y:S02]  /*5da0*/  UIMAD.WIDE.U32 UR8, UR4, UR40, URZ ;  /* 0x00000028040872a5 */ /* 0x000fe4000f8e00ff */
[----:B------:R-:W-:Y:S03]  /*5db0*/  USHF.R.U32.HI UR6, URZ, UR12, UR5 ;  /* 0x0000000cff067299 */ /* 0x000fe60008011605 */
[----:B------:R-:W-:Y:S01]  /*5dc0*/  UMOV UR5, UR11 ;  /* 0x0000000b00057c82 */ /* 0x000fe20008000000 */
[----:B------:R-:W-:Y:S02]  /*5dd0*/  UIMAD.WIDE.U32 UR10, UR7, UR40, URZ ;  /* 0x00000028070a72a5 */ /* 0x000fe4000f8e00ff */
[----:B------:R-:W-:Y:S02]  /*5de0*/  USHF.R.U32.HI UR12, URZ, UR57, UR5 ;  /* 0x00000039ff0c7299 */ /* 0x000fe40008011605 */
[----:B------:R-:W-:Y:S01]  /*5df0*/  USEL UR6, UR37, UR6, !UP0 ;  /* 0x0000000625067287 */ /* 0x000fe2000c000000 */
[----:B------:R-:W-:Y:S02]  /*5e00*/  UMOV UR5, UR9 ;  /* 0x0000000900057c82 */ /* 0x000fe40008000000 */
[----:B------:R-:W-:Y:S01]  /*5e10*/  UMOV UR10, UR11 ;  /* 0x0000000b000a7c82 */ /* 0x000fe20008000000 */
[----:B------:R-:W-:Y:S02]  /*5e20*/  @UP2 USHF.R.U32.HI UR4, URZ, UR41, UR5 ;  /* 0x00000029ff042299 */ /* 0x000fe40008011605 */
[----:B------:R-:W-:Y:S02]  /*5e30*/  @UP2 USHF.R.U32.HI UR7, URZ, UR41, UR10 ;  /* 0x00000029ff072299 */ /* 0x000fe4000801160a */
[----:B------:R-:W-:Y:S02]  /*5e40*/  UIMAD UR4, UR45, UR4, URZ ;  /* 0x000000042d0472a4 */ /* 0x000fe4000f8e02ff */
        /* <DEDUP_REMOVED lines=8> */
[----:B------:R-:W-:Y:S02]  /*5ed0*/  USEL UR11, UR6, UR4, !UP2 ;  /* 0x00000004060b7287 */ /* 0x000fe4000d000000 */
[----:B------:R-:W-:Y:S02]  /*5ee0*/  UIADD3 UR8, UPT, UPT, -UR5, URZ, URZ ;  /* 0x000000ff05087290 */ /* 0x000fe4000fffe1ff */
[----:B------:R-:W-:Y:S01]  /*5ef0*/  UIADD3 UR10, UPT, UPT, -UR11, URZ, URZ ;  /* 0x000000ff0b0a7290 */ /* 0x000fe2000fffe1ff */
[----:B------:R-:W-:Y:S01]  /*5f00*/  @!UP0 UMOV UR4, UR9 ;  /* 0x0000000900048c82 */ /* 0x000fe20008000000 */
[----:B------:R-:W-:Y:S02]  /*5f10*/  UIADD3 UR9, UPT, UPT, -UR6, URZ, URZ ;  /* 0x000000ff06097290 */ /* 0x000fe4000fffe1ff */
[----:B------:R-:W-:Y:S02]  /*5f20*/  @!UP0 USHF.R.U32.HI UR4, URZ, UR41, UR4 ;  /* 0x00000029ff048299 */ /* 0x000fe40008011604 */
[----:B------:R-:W-:Y:S02]  /*5f30*/  UIMAD UR10, UR45, UR10, UR6 ;  /* 0x0000000a2d0a72a4 */ /* 0x000fe4000f8e0206 */
[----:B------:R-:W-:Y:S04]  /*5f40*/  @!UP0 USEL UR4, UR5, UR4, !UP2 ;  /* 0x0000000405048287 */ /* 0x000fe8000d000000 */
[----:B------:R-:W-:Y:S02]  /*5f50*/  @!UP0 UIMAD UR10, UR7, UR10, UR4 ;  /* 0x0000000a070a82a4 */ /* 0x000fe4000f8e0204 */
[----:B------:R-:W-:Y:S02]  /*5f60*/  @!UP0 UIADD3 UR11, UPT, UPT, UR11, -UR4, URZ ;  /* 0x800000040b0b8290 */ /* 0x000fe4000fffe0ff */
[----:B------:R-:W-:Y:S02]  /*5f70*/  UIMAD UR7, UR42, UR8, UR38 ;  /* 0x000000082a0772a4 */ /* 0x000fe4000f8e0226 */
[----:B------:R-:W-:Y:S02]  /*5f80*/  @!UP0 UIMAD UR6, UR11, UR45, UR5 ;  /* 0x0000002d0b0682a4 */ /* 0x000fe4000f8e0205 */
[----:B------:R-:W-:Y:S01]  /*5f90*/  UIMAD UR4, UR58, UR9, UR37 ;  /* 0x000000093a0472a4 */ /* 0x000fe2000f8e0225 */
[----:B------:R-:W-:Y:S02]  /*5fa0*/  @!UP0 UMOV UR5, UR10 ;  /* 0x0000000a00058c82 */ /* 0x000fe40008000000 */
[----:B------:R-:W-:Y:S02]  /*5fb0*/  UIMAD UR38, UR5, UR42, UR7 ;  /* 0x0000002a052672a4 */ /* 0x000fe4000f8e0207 */
[----:B------:R-:W-:Y:S11]  /*5fc0*/  UIMAD UR37, UR6, UR58, UR4 ;  /* 0x0000003a062572a4 */ /* 0x000ff6000f8e0204 */
[----:B------:R-:W-:Y:S01]  /*5fd0*/  @!UPT UIADD3 URZ, UPT, UPT, URZ, URZ, URZ ;  /* 0x000000fffffff290 */ /* 0x000fe2000fffe0ff */
.L_x_101:
[----:B------:R-:W-:Y:S01]  /*5fe0*/  UISETP.NE.AND UP0, UPT, UR39, 0x1, UPT ;  /* 0x000000012700788c */ /* 0x000fe2000bf05270 */
[----:B------:R-:W-:Y:S01]  /*5ff0*/  LOP3.LUT P0, RZ, R53, 0x90, RZ, 0xc0, !PT ;  /* 0x0000009035ff7812 */ /* 0x000fe2000780c0ff */
[----:B------:R-:W-:Y:S01]  /*6000*/  USHF.L.U32 UR50, UR28, 0x6, URZ ;  /* 0x000000061c327899 */ /* 0x000fe200080006ff */
[----:B------:R-:W-:Y:S01]  /*6010*/  BSSY.RECONVERGENT B6, `(.L_x_102) ;  /* 0x0000034000067945 */ /* 0x000fe20003800200 */
[----:B------:R-:W-:Y:S01]  /*6020*/  USHF.L.U32 UR49, UR20, 0x7, URZ ;  /* 0x0000000714317899 */ /* 0x000fe200080006ff */
[----:B------:R-:W-:Y:S06]  /*6030*/  IADD3 R56, PT, PT, R56, 0x1, RZ ;  /* 0x0000000138387810 */ /* 0x000fec0007ffe0ff */
[----:B------:R-:W2:Y:S01]  /*6040*/  @!UP0 LDCU.128 UR12, c[0x0][0xb10] ;  /* 0x00016200ff0c87ac */ /* 0x000ea20008000c00 */
[----:B------:R-:W3:Y:S01]  /*6050*/  @!UP0 LDCU UR5, c[0x0][0xb0c] ;  /* 0x00016180ff0587ac */ /* 0x000ee20008000800 */
[----:B------:R-:W4:Y:S01]  /*6060*/  @!UP0 LDCU UR10, c[0x0][0xb20] ;  /* 0x00016400ff0a87ac */ /* 0x000f220008000800 */
[----:B--2---:R-:W-:Y:S02]  /*6070*/  UIMAD.WIDE.U32 UR8, UR38, UR12, URZ ;  /* 0x0000000c260872a5 */ /* 0x004fe4000f8e00ff */
[----:B------:R-:W-:Y:S02]  /*6080*/  UIMAD.WIDE.U32 UR6, UR37, UR15, URZ ;  /* 0x0000000f250672a5 */ /* 0x000fe4000f8e00ff */
[----:B------:R-:W-:Y:S03]  /*6090*/  @!UP0 UISETP.NE.AND UP1, UPT, UR14, 0x1, UPT ;  /* 0x000000010e00888c */ /* 0x000fe6000bf25270 */
[----:B------:R-:W-:Y:S01]  /*60a0*/  @!UP0 UMOV UR4, UR9 ;  /* 0x0000000900048c82 */ /* 0x000fe20008000000 */
[----:B---3--:R-:W-:Y:S02]  /*60b0*/  @!UP0 UISETP.NE.AND UP2, UPT, UR5, 0x1, UPT ;  /* 0x000000010500888c */ /* 0x008fe4000bf45270 */
[----:B------:R-:W-:Y:S01]  /*60c0*/  @!UP0 USHF.R.U32.HI UR4, URZ, UR13, UR4 ;  /* 0x0000000dff048299 */ /* 0x000fe20008011604 */
[----:B------:R-:W-:Y:S02]  /*60d0*/  @!UP0 UMOV UR6, UR7 ;  /* 0x0000000700068c82 */ /* 0x000fe40008000000 */
[----:B----4-:R-:W-:Y:S02]  /*60e0*/  @!UP0 USHF.R.U32.HI UR6, URZ, UR10, UR6 ;  /* 0x0000000aff068299 */ /* 0x010fe40008011606 */
[----:B------:R-:W-:Y:S02]  /*60f0*/  @!UP0 USEL UR7, UR38, UR4, !UP2 ;  /* 0x0000000426078287 */ /* 0x000fe4000d000000 */
[----:B------:R-:W-:Y:S04]  /*6100*/  @!UP0 USEL UR6, UR37, UR6, !UP1 ;  /* 0x0000000625068287 */ /* 0x000fe8000c800000 */
[----:B------:R-:W-:Y:S02]  /*6110*/  @!UP0 UIADD3 UR4, UPT, UPT, -UR7, UR6, URZ ;  /* 0x0000000607048290 */ /* 0x000fe4000fffe1ff */
[----:B------:R-:W-:Y:S02]  /*6120*/  @!UP0 UIADD3 UR6, UPT, UPT, UR7, -UR6, URZ ;  /* 0x8000000607068290 */ /* 0x000fe4000fffe0ff */
[----:B------:R-:W-:Y:S02]  /*6130*/  @!UP0 UIMAD UR38, UR4, UR5, UR38 ;  /* 0x00000005042682a4 */ /* 0x000fe4000f8e0226 */
[----:B------:R-:W-:Y:S01]  /*6140*/  @!UP0 UIMAD UR37, UR6, UR14, UR37 ;  /* 0x0000000e062582a4 */ /* 0x000fe2000f8e0225 */
[----:B------:R-:W-:Y:S11]  /*6150*/  @!P0 BRA `(.L_x_103) ;  /* 0x00000000007c8947 */ /* 0x000ff60003800000 */
[----:B------:R-:W2:Y:S01]  /*6160*/  LDCU.64 UR8, c[0x4][0x80] ;  /* 0x01001000ff0877ac */ /* 0x000ea20008000a00 */
[----:B------:R-:W-:Y:S01]  /*6170*/  MOV R2, 0x0 ;  /* 0x0000000000027802 */ /* 0x000fe20000000f00 */
[----:B------:R-:W-:Y:S02]  /*6180*/  HFMA2 R12, -RZ, RZ, 0, 5.9604644775390625e-08 ;  /* 0x00000001ff0c7431 */ /* 0x000fe400000001ff */
[----:B------:R-:W-:Y:S01]  /*6190*/  IMAD.MOV.U32 R8, RZ, RZ, 0x70 ;  /* 0x00000070ff087424 */ /* 0x000fe200078e00ff */
[----:B------:R3:W4:Y:S01]  /*61a0*/  LDC.64 R14, c[0x4][R2] ;  /* 0x01000000020e7b82 */ /* 0x0007220000000a00 */
[----:B------:R-:W1:Y:S01]  /*61b0*/  LDCU.64 UR6, c[0x4][0x88] ;  /* 0x01001100ff0677ac */ /* 0x000e620008000a00 */
[----:B------:R-:W-:Y:S01]  /*61c0*/  IMAD.MOV.U32 R13, RZ, RZ, RZ ;  /* 0x000000ffff0d7224 */ /* 0x000fe200078e00ff */
[----:B------:R-:W1:Y:S01]  /*61d0*/  LDCU.64 UR4, c[0x4][0x8] ;  /* 0x01000100ff0477ac */ /* 0x000e620008000a00 */
[----:B--2---:R-:W-:Y:S01]  /*61e0*/  MOV R5, UR9 ;  /* 0x0000000900057c02 */ /* 0x004fe20008000f00 */
[----:B------:R-:W-:Y:S01]  /*61f0*/  IMAD.U32 R4, RZ, RZ, UR8 ;  /* 0x00000008ff047e24 */ /* 0x000fe2000f8e00ff */
[----:B-1----:R-:W-:Y:S01]  /*6200*/  MOV R7, UR7 ;  /* 0x0000000700077c02 */ /* 0x002fe20008000f00 */
[----:B------:R-:W-:Y:S01]  /*6210*/  IMAD.U32 R6, RZ, RZ, UR6 ;  /* 0x00000006ff067e24 */ /* 0x000fe2000f8e00ff */
[----:B------:R-:W-:Y:S01]  /*6220*/  MOV R11, UR5 ;  /* 0x00000005000b7c02 */ /* 0x000fe20008000f00 */
[----:B------:R-:W-:Y:S02]  /*6230*/  IMAD.U32 R10, RZ, RZ, UR4 ;  /* 0x00000004ff0a7e24 */ /* 0x000fe4000f8e00ff */
[----:B------:R-:W-:Y:S07]  /*6240*/  LEPC R20, `(.L_x_104) ;  /* 0x000000001014794e */ /* 0x000fee0000000000 */
[----:B---345:R-:W-:Y:S05]  /*6250*/  CALL.ABS.NOINC R14 ;  /* 0x000000000e007343 */ /* 0x038fea0003c00000 */
.L_x_104:
[----:B------:R-:W1:Y:S01]  /*6260*/  LDCU.64 UR8, c[0x4][0x80] ;  /* 0x01001000ff0877ac */ /* 0x000e620008000a00 */
[----:B------:R-:W2:Y:S01]  /*6270*/  LDC.64 R2, c[0x4][R2] ;  /* 0x0100000002027b82 */ /* 0x000ea20000000a00 */
[----:B------:R-:W-:Y:S02]  /*6280*/  HFMA2 R12, -RZ, RZ, 0, 5.9604644775390625e-08 ;  /* 0x00000001ff0c7431 */ /* 0x000fe400000001ff */
[----:B------:R-:W-:Y:S02]  /*6290*/  IMAD.MOV.U32 R8, RZ, RZ, 0x70 ;  /* 0x00000070ff087424 */ /* 0x000fe400078e00ff */
[----:B------:R-:W-:Y:S01]  /*62a0*/  IMAD.MOV.U32 R13, RZ, RZ, RZ ;  /* 0x000000ffff0d7224 */ /* 0x000fe200078e00ff */
[----:B------:R-:W3:Y:S01]  /*62b0*/  LDCU.64 UR6, c[0x4][0x88] ;  /* 0x01001100ff0677ac */ /* 0x000ee20008000a00 */
[----:B------:R-:W4:Y:S01]  /*62c0*/  LDCU.64 UR4, c[0x4][0x8] ;  /* 0x01000100ff0477ac */ /* 0x000f220008000a00 */
[----:B-1----:R-:W-:Y:S02]  /*62d0*/  MOV R4, UR8 ;  /* 0x0000000800047c02 */ /* 0x002fe40008000f00 */
[----:B------:R-:W-:Y:S02]  /*62e0*/  MOV R5, UR9 ;  /* 0x0000000900057c02 */ /* 0x000fe40008000f00 */
[----:B---3--:R-:W-:Y:S01]  /*62f0*/  MOV R7, UR7 ;  /* 0x0000000700077c02 */ /* 0x008fe20008000f00 */
[----:B------:R-:W-:Y:S01]  /*6300*/  IMAD.U32 R6, RZ, RZ, UR6 ;  /* 0x00000006ff067e24 */ /* 0x000fe2000f8e00ff */
[----:B----4-:R-:W-:Y:S01]  /*6310*/  MOV R11, UR5 ;  /* 0x00000005000b7c02 */ /* 0x010fe20008000f00 */
[----:B------:R-:W-:Y:S02]  /*6320*/  IMAD.U32 R10, RZ, RZ, UR4 ;  /* 0x00000004ff0a7e24 */ /* 0x000fe4000f8e00ff */
[----:B------:R-:W-:Y:S07]  /*6330*/  LEPC R20, `(.L_x_103) ;  /* 0x000000001014794e */ /* 0x000fee0000000000 */
[----:B--2---:R-:W-:Y:S05]  /*6340*/  CALL.ABS.NOINC R2 ;  /* 0x0000000002007343 */ /* 0x004fea0003c00000 */
.L_x_103:
[----:B------:R-:W-:Y:S05]  /*6350*/  BSYNC.RECONVERGENT B6 ;  /* 0x0000000000067941 */ /* 0x000fea0003800200 */
.L_x_102:
[----:B------:R-:W-:Y:S02]  /*6360*/  ISETP.NE.U32.AND P0, PT, RZ, UR54, PT ;  /* 0x00000036ff007c0c */ /* 0x000fe4000bf05070 */
[C---:B------:R-:W-:Y:S02]  /*6370*/  ISETP.NE.U32.AND P1, PT, R46.reuse, RZ, PT ;  /* 0x000000ff2e00720c */ /* 0x040fe40003f25070 */
[----:B------:R-:W-:Y:S02]  /*6380*/  ISETP.NE.U32.AND P4, PT, R46, RZ, PT ;  /* 0x000000ff2e00720c */ /* 0x000fe40003f85070 */
[----:B------:R-:W-:Y:S02]  /*6390*/  ISETP.NE.AND.EX P0, PT, RZ, UR55, PT, P0 ;  /* 0x00000037ff007c0c */ /* 0x000fe4000bf05300 */
[C---:B------:R-:W-:Y:S02]  /*63a0*/  ISETP.NE.AND.EX P1, PT, R47.reuse, RZ, PT, P1 ;  /* 0x000000ff2f00720c */ /* 0x040fe40003f25310 */
[----:B------:R-:W-:Y:S02]  /*63b0*/  ISETP.NE.AND.EX P4, PT, R47, RZ, P0, P4 ;  /* 0x000000ff2f00720c */ /* 0x000fe40000785340 */
[----:B------:R-:W-:Y:S02]  /*63c0*/  ISETP.NE.U32.AND P5, PT, R42, RZ, PT ;  /* 0x000000ff2a00720c */ /* 0x000fe40003fa5070 */
[----:B------:R-:W-:Y:S02]  /*63d0*/  ISETP.NE.U32.AND P3, PT, RZ, UR54, PT ;  /* 0x00000036ff007c0c */ /* 0x000fe4000bf65070 */
[----:B------:R-:W-:Y:S02]  /*63e0*/  PLOP3.LUT P2, PT, PT, PT, PT, 0x8, 0x80 ;  /* 0x000000000080781c */ /* 0x000fe40003f4e170 */
[----:B------:R-:W-:Y:S02]  /*63f0*/  ISETP.NE.AND.EX P5, PT, R43, RZ, PT, P5 ;  /* 0x000000ff2b00720c */ /* 0x000fe40003fa5350 */
[----:B------:R-:W-:Y:S03]  /*6400*/  ISETP.NE.AND.EX P3, PT, RZ, UR55, PT, P3 ;  /* 0x00000037ff007c0c */ /* 0x000fe6000bf65330 */
[----:B------:R-:W-:Y:S01]  /*6410*/  @!P4 PLOP3.LUT P2, PT, P1, PT, PT, 0x80, 0x8 ;  /* 0x000000000008c81c */ /* 0x000fe20000f4f070 */
[----:B------:R-:W-:Y:S01]  /*6420*/  @!UPT UIADD3 URZ, UPT, UPT, URZ, URZ, URZ ;  /* 0x000000fffffff290 */ /* 0x000fe2000fffe0ff */
[----:B------:R-:W-:Y:S11]  /*6430*/  @!P1 BRA `(.L_x_105) ;  /* 0x0000000000309947 */ /* 0x000ff60003800000 */
[----:B------:R-:W-:Y:S01]  /*6440*/  ISETP.NE.U32.AND P0, PT, R44, RZ, PT ;  /* 0x000000ff2c00720c */ /* 0x000fe20003f05070 */
[----:B------:R-:W2:Y:S01]  /*6450*/  LDCU.64 UR4, c[0x0][0x358] ;  /* 0x00006b00ff0477ac */ /* 0x000ea20008000a00 */
[----:B------:R-:W-:Y:S02]  /*6460*/  IMAD.MOV.U32 R50, RZ, RZ, 0x1 ;  /* 0x00000001ff327424 */ /* 0x000fe400078e00ff */
[----:B------:R-:W-:Y:S11]  /*6470*/  ISETP.NE.AND.EX P0, PT, R45, RZ, PT, P0 ;  /* 0x000000ff2d00720c */ /* 0x000ff60003f05300 */
[----:B------:R-:W-:Y:S02]  /*6480*/  @!UPT UIADD3 URZ, UPT, UPT, URZ, URZ, URZ ;  /* 0x000000fffffff290 */ /* 0x000fe4000fffe0ff */
[----:B------:R-:W3:Y:S01]  /*6490*/  @P0 LDC.64 R2, c[0x0][0x888] ;  /* 0x00022200ff020b82 */ /* 0x000ee20000000a00 */
[----:B-1----:R-:W-:Y:S04]  /*64a0*/  @P0 IMAD R0, R46, UR36, RZ ;  /* 0x000000242e000c24 */ /* 0x002fe8000f8e02ff */
[----:B---3--:R-:W-:Y:S04]  /*64b0*/  @P0 IMAD.WIDE R2, R0, 0x4, R2 ;  /* 0x0000000400020825 */ /* 0x008fe800078e0202 */
[----:B------:R-:W-:Y:S01]  /*64c0*/  HFMA2 R0, -RZ, RZ, 0, 5.9604644775390625e-08 ;  /* 0x00000001ff007431 */ /* 0x000fe200000001ff */
[----:B--2--5:R2:W5:Y:S04]  /*64d0*/  @P0 LDG.E R27, desc[UR4][R2.64] ;  /* 0x00000004021b0981 */ /* 0x024568000c1e1900 */
[----:B------:R-:W-:Y:S01]  /*64e0*/  @!P0 PRMT R50, R0, 0x7610, R50 ;  /* 0x0000761000328816 */ /* 0x000fe20000000032 */
[----:B--2---:R-:W3:Y:S06]  /*64f0*/  @!P0 LDC R27, c[0x0][0x880] ;  /* 0x00022000ff1b8b82 */ /* 0x004eec0000000800 */
.L_x_105:
[----:B------:R-:W-:Y:S05]  /*6500*/  @!P5 BRA `(.L_x_106) ;  /* 0x000000000024d947 */ /* 0x000fea0003800000 */
[----:B------:R-:W-:Y:S01]  /*6510*/  ISETP.NE.U32.AND P0, PT, R40, RZ, PT ;  /* 0x000000ff2800720c */ /* 0x000fe20003f05070 */
[----:B------:R-:W2:Y:S03]  /*6520*/  LDCU.64 UR4, c[0x0][0x358] ;  /* 0x00006b00ff0477ac */ /* 0x000ea60008000a00 */
[----:B------:R-:W-:Y:S11]  /*6530*/  ISETP.NE.AND.EX P0, PT, R41, RZ, PT, P0 ;  /* 0x000000ff2900720c */ /* 0x000ff60003f05300 */
[----:B------:R-:W-:Y:S02]  /*6540*/  @!UPT UIADD3 URZ, UPT, UPT, URZ, URZ, URZ ;  /* 0x000000fffffff290 */ /* 0x000fe4000fffe0ff */
[----:B------:R-:W4:Y:S01]  /*6550*/  @P0 LDC.64 R2, c[0x0][0x8a8] ;  /* 0x00022a00ff020b82 */ /* 0x000f220000000a00 */
[----:B-1----:R-:W-:Y:S04]  /*6560*/  @P0 IMAD R0, R42, UR36, RZ ;  /* 0x000000242a000c24 */ /* 0x002fe8000f8e02ff */
[----:B----4-:R-:W-:Y:S05]  /*6570*/  @P0 IMAD.WIDE R2, R0, 0x4, R2 ;  /* 0x0000000400020825 */ /* 0x010fea00078e0202 */
[----:B--2--5:R2:W5:Y:S02]  /*6580*/  @P0 LDG.E R24, desc[UR4][R2.64] ;  /* 0x0000000402180981 */ /* 0x024564000c1e1900 */
[----:B--2---:R-:W4:Y:S02]  /*6590*/  @!P0 LDC R24, c[0x0][0x8a0] ;  /* 0x00022800ff188b82 */ /* 0x004f240000000800 */
.L_x_106:
[----:B---3-5:R-:W-:Y:S01]  /*65a0*/  FSETP.NEU.AND P0, PT, R27, RZ, PT ;  /* 0x000000ff1b00720b */ /* 0x028fe20003f0d000 */
[----:B------:R-:W-:Y:S01]  /*65b0*/  IMAD.SHL.U32 R57, R48, 0x2, RZ ;  /* 0x0000000230397824 */ /* 0x000fe200078e00ff */
[----:B------:R-:W-:Y:S01]  /*65c0*/  SEL R3, RZ, 0xffffffff, P3 ;  /* 0xffffffffff037807 */ /* 0x000fe20001800000 */
[----:B------:R-:W-:Y:S01]  /*65d0*/  BSSY B1, `(.L_x_107) ;  /* 0x0000033000017945 */ /* 0x000fe20003800000 */
[----:B------:R-:W-:Y:S01]  /*65e0*/  @!P4 LOP3.LUT P3, RZ, R50, 0xff, RZ, 0xc0, !PT ;  /* 0x000000ff32ffc812 */ /* 0x000fe2000786c0ff */
[----:B------:R-:W-:Y:S01]  /*65f0*/  IMAD.MOV.U32 R64, RZ, RZ, 0x1 ;  /* 0x00000001ff407424 */ /* 0x000fe200078e00ff */
[----:B-1----:R-:W-:Y:S01]  /*6600*/  @!P4 SEL R0, RZ, 0xffffffff, P0 ;  /* 0xffffffffff00c807 */ /* 0x002fe20000000000 */
[----:B------:R-:W-:Y:S01]  /*6610*/  IMAD R25, R22, 0x40, R23 ;  /* 0x0000004016197824 */ /* 0x000fe200078e0217 */
[----:B------:R-:W-:Y:S01]  /*6620*/  LOP3.LUT R60, R60, 0x1, RZ, 0x3c, !PT ;  /* 0x000000013c3c7812 */ /* 0x000fe200078e3cff */
[----:B------:R-:W-:Y:S01]  /*6630*/  IMAD.MOV.U32 R26, RZ, RZ, RZ ;  /* 0x000000ffff1a7224 */ /* 0x000fe200078e00ff */
[----:B------:R-:W-:Y:S02]  /*6640*/  @P2 SEL R0, R3, R0, !P3 ;  /* 0x0000000003002207 */ /* 0x000fe40005800000 */
[----:B------:R-:W-:Y:S02]  /*6650*/  CS2R R38, SRZ ;  /* 0x0000000000267805 */ /* 0x000fe4000001ff00 */
[----:B------:R-:W-:Y:S02]  /*6660*/  LEA R54, R22, UR43, 0x3 ;  /* 0x0000002b16367c11 */ /* 0x000fe4000f8e18ff */
[----:B------:R-:W-:Y:S02]  /*6670*/  CS2R R36, SRZ ;  /* 0x0000000000247805 */ /* 0x000fe4000001ff00 */
[----:B------:R-:W-:Y:S02]  /*6680*/  @!P4 LOP3.LUT R0, R0, 0x1, RZ, 0xc0, !PT ;  /* 0x000000010000c812 */ /* 0x000fe400078ec0ff */
[----:B------:R-:W-:Y:S02]  /*6690*/  CS2R R30, SRZ ;  /* 0x00000000001e7805 */ /* 0x000fe4000001ff00 */
[----:B------:R-:W-:Y:S02]  /*66a0*/  SEL R2, RZ, 0xffffffff, P0 ;  /* 0xffffffffff027807 */ /* 0x000fe40000000000 */
[----:B------:R-:W-:Y:S02]  /*66b0*/  CS2R R28, SRZ ;  /* 0x00000000001c7805 */ /* 0x000fe4000001ff00 */
[----:B------:R-:W-:Y:S01]  /*66c0*/  ISETP.NE.U32.OR P6, PT, R0, 0x1, P4 ;  /* 0x000000010000780c */ /* 0x000fe200027c5470 */
[----:B------:R-:W-:Y:S01]  /*66d0*/  VIADD R63, R57, UR43 ;  /* 0x0000002b393f7c36 */ /* 0x000fe20008000000 */
[----:B------:R-:W-:Y:S02]  /*66e0*/  LOP3.LUT P4, R55, R50, 0xff, RZ, 0xc0, !PT ;  /* 0x000000ff32377812 */ /* 0x000fe4000788c0ff */
[----:B------:R-:W-:Y:S02]  /*66f0*/  P2R R62, PR, RZ, 0x40 ;  /* 0x00000040ff3e7803 */ /* 0x000fe40000000000 */
[----:B------:R-:W-:Y:S04]  /*6700*/  @P1 SEL R2, R3, R2, !P4 ;  /* 0x0000000203021207 */ /* 0x000fe80006000000 */
[----:B------:R-:W-:Y:S03]  /*6710*/  LOP3.LUT R2, R2, 0x1, RZ, 0xc0, !PT ;  /* 0x0000000102027812 */ /* 0x000fe600078ec0ff */
[----:B------:R-:W-:Y:S02]  /*6720*/  @P6 SHF.L.U32 R0, R60, 0x1f, RZ ;  /* 0x0000001f3c006819 */ /* 0x000fe400000006ff */
[----:B------:R-:W-:Y:S02]  /*6730*/  ISETP.NE.U32.AND P5, PT, R2, 0x1, PT ;  /* 0x000000010200780c */ /* 0x000fe40003fa5070 */
[----:B------:R1:W2:Y:S02]  /*6740*/  @P6 SYNCS.PHASECHK.TRANS64.TRYWAIT P3, [UR43+0x30], R0 ;  /* 0x00003000ff0065a7 */ /* 0x0002a4000806112b */
[----:B------:R-:W-:Y:S02]  /*6750*/  P2R R65, PR, RZ, 0x20 ;  /* 0x00000020ff417803 */ /* 0x000fe40000000000 */
[----:B-1----:R-:W-:Y:S04]  /*6760*/  SHF.L.U32 R0, R59, 0x1f, RZ ;  /* 0x0000001f3b007819 */ /* 0x002fe800000006ff */
[----:B------:R1:W3:Y:S01]  /*6770*/  SYNCS.PHASECHK.TRANS64.TRYWAIT P2, [R54+URZ+0xa0], R0 ;  /* 0x0000a000360075a7 */ /* 0x0002e200080411ff */
[----:B--2---:R-:W-:Y:S01]  /*6780*/  @P6 SEL R64, RZ, 0x1, !P3 ;  /* 0x00000001ff406807 */ /* 0x004fe20005800000 */
[----:B-1----:R-:W-:Y:S06]  /*6790*/  @!P6 BRA `(.L_x_108) ;  /* 0x000000000058e947 */ /* 0x002fec0003800000 */
[----:B------:R-:W-:Y:S01]  /*67a0*/  VIADD R2, R63, 0x200 ;  /* 0x000002003f027836 */ /* 0x000fe20000000000 */
[----:B------:R-:W-:Y:S01]  /*67b0*/  LOP3.LUT P6, RZ, R49, 0x40, RZ, 0xc0, !PT ;  /* 0x0000004031ff7812 */ /* 0x000fe200078cc0ff */
[----:B------:R-:W-:Y:S01]  /*67c0*/  BSSY B0, `(.L_x_109) ;  /* 0x000000e000007945 */ /* 0x000fe20003800000 */
[----:B------:R-:W-:Y:S01]  /*67d0*/  ISETP.NE.AND P1, PT, R64, RZ, PT ;  /* 0x000000ff4000720c */ /* 0x000fe20003f25270 */
[----:B------:R-:W-:Y:S01]  /*67e0*/  @P5 VIADD R4, R63, 0x210 ;  /* 0x000002103f045836 */ /* 0x000fe20000000000 */
[----:B------:R-:W-:Y:S01]  /*67f0*/  PLOP3.LUT P0, PT, PT, PT, PT, 0x8, 0x80 ;  /* 0x000000000080781c */ /* 0x000fe20003f0e170 */
[----:B------:R-:W-:Y:S01]  /*6800*/  IMAD.MOV.U32 R39, RZ, RZ, RZ ;  /* 0x000000ffff277224 */ /* 0x000fe200078e00ff */
[----:B------:R-:W-:Y:S02]  /*6810*/  @P5 PLOP3.LUT P0, PT, P6, PT, PT, 0x80, 0x8 ;  /* 0x000000000008581c */ /* 0x000fe4000370f070 */
[----:B------:R-:W-:Y:S02]  /*6820*/  CS2R R36, SRZ ;  /* 0x0000000000247805 */ /* 0x000fe4000001ff00 */
[----:B------:R-:W-:Y:S02]  /*6830*/  CS2R R30, SRZ ;  /* 0x00000000001e7805 */ /* 0x000fe4000001ff00 */
[----:B------:R-:W-:Y:S07]  /*6840*/  CS2R R28, SRZ ;  /* 0x00000000001c7805 */ /* 0x000fee000001ff00 */
[----:B------:R-:W-:Y:S01]  /*6850*/  @P0 VIADD R4, R2, 0xfffffff0 ;  /* 0xfffffff002040836 */ /* 0x000fe20000000000 */
[----:B------:R-:W-:Y:S06]  /*6860*/  @P1 BRA `(.L_x_110) ;  /* 0x00000000000c1947 */ /* 0x000fec0003800000 */
[----:B------:R-:W-:Y:S04]  /*6870*/  SHF.L.U32 R3, R60, 0x1f, RZ ;  /* 0x0000001f3c037819 */ /* 0x000fe800000006ff */
[----:B------:R-:W1:Y:S02]  /*6880*/  SYNCS.PHASECHK.TRANS64.TRYWAIT P0, [UR43+0x30], R3 ;  /* 0x00003003ff0075a7 */ /* 0x000e64000800112b */
[----:B-1----:R-:W-:Y:S05]  /*6890*/  @!P0 BRA `(.L_x_111) ;  /* 0x0000003000388947 */ /* 0x002fea0003800000 */
.L_x_110:
[----:B------:R-:W-:Y:S05]  /*68a0*/  BSYNC B0 ;  /* 0x0000000000007941 */ /* 0x000fea0003800000 */
.L_x_109:
[----:B------:R-:W-:Y:S01]  /*68b0*/  ISETP.NE.AND P0, PT, R65, RZ, PT ;  /* 0x000000ff4100720c */ /* 0x000fe20003f05270 */
[----:B------:R-:W-:Y:S11]  /*68c0*/  HFMA2 R26, -RZ, RZ, 0, 5.9604644775390625e-08 ;  /* 0x00000001ff1a7431 */ /* 0x000ff600000001ff */
[----:B------:R-:W-:Y:S01]  /*68d0*/  @!UPT UIADD3 URZ, UPT, UPT, URZ, URZ, URZ ;  /* 0x000000fffffff290 */ /* 0x000fe2000fffe0ff */
[----:B------:R2:W1:Y:S04]  /*68e0*/  @P0 LDS.128 R36, [R4] ;  /* 0x0000000004240984 */ /* 0x0004680000000c00 */
[----:B------:R2:W1:Y:S02]  /*68f0*/  @P0 LDS.128 R28, [R57+UR43+0x200] ;  /* 0x0002002b391c0984 */ /* 0x0004640008000c00 */
.L_x_108:
[----:B------:R-:W-:Y:S05]  /*6900*/  BSYNC B1 ;  /* 0x0000000000017941 */ /* 0x000fea0003800000 */
.L_x_107:
[----:B-1----:R-:W-:Y:S04]  /*6910*/  SHF.R.U32.HI R2, RZ, 0x15, R25 ;  /* 0x00000015ff027819 */ /* 0x002fe80000011619 */
[----:B------:R-:W-:Y:S01]  /*6920*/  LOP3.LUT P0, RZ, R2, 0x3, R51, 0x48, !PT ;  /* 0x0000000302ff7812 */ /* 0x000fe20007804833 */
[----:B------:R-:W-:Y:S01]  /*6930*/  @!UPT UIADD3 URZ, UPT, UPT, URZ, URZ, URZ ;  /* 0x000000fffffff290 */ /* 0x000fe2000fffe0ff */
[----:B---3--:R-:W-:Y:S11]  /*6940*/  @P2 BRA `(.L_x_112) ;  /* 0x0000000000082947 */ /* 0x008ff60003800000 */
[----:B------:R-:W1:Y:S02]  /*6950*/  SYNCS.PHASECHK.TRANS64.TRYWAIT P1, [R54+URZ+0xa0], R0 ;  /* 0x0000a000360075a7 */ /* 0x000e6400080211ff */
[----:B-1----:R-:W-:Y:S05]  /*6960*/  @!P1 BRA `(.L_x_113) ;  /* 0x00000030001c9947 */ /* 0x002fea0003800000 */
.L_x_112:
[----:B------:R-:W-:Y:S05]  /*6970*/  @!P0 BRA `(.L_x_114) ;  /* 0x0000000000408947 */ /* 0x000fea0003800000 */
[----:B------:R-:W3:Y:S01]  /*6980*/  LDCU.64 UR8, c[0x4][0x70] ;  /* 0x01000e00ff0877ac */ /* 0x000ee20008000a00 */
[----:B------:R-:W-:Y:S01]  /*6990*/  MOV R3, 0x0 ;  /* 0x0000000000037802 */ /* 0x000fe20000000f00 */
[----:B------:R-:W-:Y:S02]  /*69a0*/  HFMA2 R12, -RZ, RZ, 0, 5.9604644775390625e-08 ;  /* 0x00000001ff0c7431 */ /* 0x000fe400000001ff */
[----:B------:R-:W-:Y:S02]  /*69b0*/  IMAD.MOV.U32 R8, RZ, RZ, 0x192 ;  /* 0x00000192ff087424 */ /* 0x000fe400078e00ff */
[----:B------:R-:W-:Y:S01]  /*69c0*/  IMAD.MOV.U32 R13, RZ, RZ, RZ ;  /* 0x000000ffff0d7224 */ /* 0x000fe200078e00ff */
[----:B------:R-:W5:Y:S01]  /*69d0*/  LDCU.64 UR6, c[0x4][0x78] ;  /* 0x01000f00ff0677ac */ /* 0x000f620008000a00 */
[----:B------:R-:W1:Y:S01]  /*69e0*/  LDC.64 R2, c[0x4][R3] ;  /* 0x0100000003027b82 */ /* 0x000e620000000a00 */
[----:B------:R-:W4:Y:S01]  /*69f0*/  LDCU.64 UR4, c[0x4][0x10] ;  /* 0x01000200ff0477ac */ /* 0x000f220008000a00 */
[----:B---3--:R-:W-:Y:S01]  /*6a00*/  MOV R5, UR9 ;  /* 0x0000000900057c02 */ /* 0x008fe20008000f00 */
[----:B--2---:R-:W-:Y:S01]  /*6a10*/  IMAD.U32 R4, RZ, RZ, UR8 ;  /* 0x00000008ff047e24 */ /* 0x004fe2000f8e00ff */
[----:B-----5:R-:W-:Y:S01]  /*6a20*/  MOV R7, UR7 ;  /* 0x0000000700077c02 */ /* 0x020fe20008000f00 */
[----:B------:R-:W-:Y:S01]  /*6a30*/  IMAD.U32 R6, RZ, RZ, UR6 ;  /* 0x00000006ff067e24 */ /* 0x000fe2000f8e00ff */
[----:B----4-:R-:W-:Y:S01]  /*6a40*/  MOV R11, UR5 ;  /* 0x00000005000b7c02 */ /* 0x010fe20008000f00 */
[----:B------:R-:W-:Y:S02]  /*6a50*/  IMAD.U32 R10, RZ, RZ, UR4 ;  /* 0x00000004ff0a7e24 */ /* 0x000fe4000f8e00ff */
[----:B------:R-:W-:Y:S07]  /*6a60*/  LEPC R20, `(.L_x_114) ;  /* 0x000000001014794e */ /* 0x000fee0000000000 */
[----:B-1----:R-:W-:Y:S05]  /*6a70*/  CALL.ABS.NOINC R2 ;  /* 0x0000000002007343 */ /* 0x002fea0003c00000 */
.L_x_114:
[----:B------:R-:W-:Y:S05]  /*6a80*/  WARPSYNC.ALL ;  /* 0x0000000000007948 */ /* 0x000fea0003800000 */
[----:B------:R-:W-:Y:S01]  /*6a90*/  R2UR UR4, R25 ;  /* 0x00000000190472ca */ /* 0x000fe200000e0000 */
[--C-:B------:R-:W-:Y:S01]  /*6aa0*/  HADD2.F32 R3, -RZ, R28.reuse.H0_H0 ;  /* 0x2000001cff037230 */ /* 0x100fe20000004100 */
[----:B------:R-:W-:Y:S01]  /*6ab0*/  MOV R66, 0x10 ;  /* 0x0000001000427802 */ /* 0x000fe20000000f00 */
[--C-:B------:R-:W-:Y:S01]  /*6ac0*/  HADD2.F32 R20, -RZ, R29.reuse.H0_H0 ;  /* 0x2000001dff147230 */ /* 0x100fe20000004100 */
[----:B------:R-:W-:Y:S01]  /*6ad0*/  LOP3.LUT P6, RZ, R49, 0x40, RZ, 0xc0, !PT ;  /* 0x0000004031ff7812 */ /* 0x000fe200078cc0ff */
[----:B------:R-:W-:Y:S01]  /*6ae0*/  HADD2.F32 R21, -RZ, R29.H1_H1 ;  /* 0x3000001dff157230 */ /* 0x000fe20000004100 */
[----:B------:R-:W-:Y:S01]  /*6af0*/  ISETP.NE.AND P0, PT, R61, RZ, PT ;  /* 0x000000ff3d00720c */ /* 0x000fe20003f05270 */
[----:B------:R-:W-:Y:S01]  /*6b00*/  BSSY.RECONVERGENT B0, `(.L_x_115) ;  /* 0x0000052000007945 */ /* 0x000fe20003800200 */
[----:B------:R-:W-:Y:S04]  /*6b10*/  SEL R66, R66, 0xfffffff0, !P6 ;  /* 0xfffffff042427807 */ /* 0x000fe80007000000 */
[----:B------:R-:W-:Y:S01]  /*6b20*/  IADD3 R63, PT, PT, R63, R66, RZ ;  /* 0x000000423f3f7210 */ /* 0x000fe20007ffe0ff */
[----:B--2---:R-:W1:Y:S02]  /*6b30*/  LDTM.x16 R4, tmem[UR4] ;  /* 0x00000004000479ee */ /* 0x004e640008240000 */
[C---:B-1--4-:R-:W-:Y:S01]  /*6b40*/  FMUL R0, R24.reuse, R4 ;  /* 0x0000000418007220 */ /* 0x052fe20000400000 */
[----:B------:R-:W-:Y:S02]  /*6b50*/  HADD2.F32 R4, -RZ, R28.H1_H1 ;  /* 0x3000001cff047230 */ /* 0x000fe40000004100 */
[C---:B------:R-:W-:Y:S01]  /*6b60*/  FMUL R2, R24.reuse, R5 ;  /* 0x0000000518027220 */ /* 0x040fe20000400000 */
[C---:B------:R-:W-:Y:S01]  /*6b70*/  FMUL R7, R24.reuse, R7 ;  /* 0x0000000718077220 */ /* 0x040fe20000400000 */
[C---:B------:R-:W-:Y:S01]  /*6b80*/  FFMA R0, R27.reuse, R3, R0 ;  /* 0x000000031b007223 */ /* 0x040fe20000000000 */
[C---:B------:R-:W-:Y:S01]  /*6b90*/  FMUL R3, R24.reuse, R6 ;  /* 0x0000000618037220 */ /* 0x040fe20000400000 */
[C---:B------:R-:W-:Y:S01]  /*6ba0*/  FFMA R2, R27.reuse, R4, R2 ;  /* 0x000000041b027223 */ /* 0x040fe20000000002 */
[C---:B------:R-:W-:Y:S01]  /*6bb0*/  FMUL R4, R24.reuse, R8 ;  /* 0x0000000818047220 */ /* 0x040fe20000400000 */
[C---:B------:R-:W-:Y:S01]  /*6bc0*/  FMUL R8, R24.reuse, R12 ;  /* 0x0000000c18087220 */ /* 0x040fe20000400000 */
[----:B------:R-:W-:Y:S01]  /*6bd0*/  FMUL R12, R24, R16 ;  /* 0x00000010180c7220 */ /* 0x000fe20000400000 */
[--C-:B------:R-:W-:Y:S01]  /*6be0*/  HADD2.F32 R16, -RZ, R30.reuse.H0_H0 ;  /* 0x2000001eff107230 */ /* 0x100fe20000004100 */
[----:B------:R-:W-:Y:S01]  /*6bf0*/  F2FP.F16.F32.PACK_AB R32, R2, R0 ;  /* 0x000000000220723e */ /* 0x000fe200000000ff */
[----:B------:R-:W-:Y:S02]  /*6c00*/  HADD2.F32 R0, -RZ, R30.H1_H1 ;  /* 0x3000001eff007230 */ /* 0x000fe40000004100 */
[C---:B------:R-:W-:Y:S01]  /*6c10*/  FMUL R5, R24.reuse, R9 ;  /* 0x0000000918057220 */ /* 0x040fe20000400000 */
[C---:B------:R-:W-:Y:S01]  /*6c20*/  FFMA R3, R27.reuse, R20, R3 ;  /* 0x000000141b037223 */ /* 0x040fe20000000003 */
[C---:B------:R-:W-:Y:S01]  /*6c30*/  FFMA R7, R27.reuse, R21, R7 ;  /* 0x000000151b077223 */ /* 0x040fe20000000007 */
[--C-:B------:R-:W-:Y:S02]  /*6c40*/  HADD2.F32 R2, -RZ, R31.reuse.H0_H0 ;  /* 0x2000001fff027230 */ /* 0x100fe40000004100 */
[C---:B------:R-:W-:Y:S01]  /*6c50*/  FFMA R4, R27.reuse, R16, R4 ;  /* 0x000000101b047223 */ /* 0x040fe20000000004 */
[C---:B------:R-:W-:Y:S01]  /*6c60*/  FMUL R6, R24.reuse, R10 ;  /* 0x0000000a18067220 */ /* 0x040fe20000400000 */
[C---:B------:R-:W-:Y:S01]  /*6c70*/  FFMA R5, R27.reuse, R0, R5 ;  /* 0x000000001b057223 */ /* 0x040fe20000000005 */
[----:B------:R-:W-:Y:S02]  /*6c80*/  HADD2.F32 R16, -RZ, R31.H1_H1 ;  /* 0x3000001fff107230 */ /* 0x000fe40000004100 */
[C---:B------:R-:W-:Y:S01]  /*6c90*/  FMUL R11, R24.reuse, R11 ;  /* 0x0000000b180b7220 */ /* 0x040fe20000400000 */
[--C-:B------:R-:W-:Y:S02]  /*6ca0*/  HADD2.F32 R0, -RZ, R36.reuse.H0_H0 ;  /* 0x20000024ff007230 */ /* 0x100fe40000004100 */
[----:B------:R-:W-:Y:S01]  /*6cb0*/  FFMA R6, R27, R2, R6 ;  /* 0x000000021b067223 */ /* 0x000fe20000000006 */
[----:B------:R-:W-:Y:S01]  /*6cc0*/  F2FP.F16.F32.PACK_AB R33, R7, R3 ;  /* 0x000000030721723e */ /* 0x000fe200000000ff */
[----:B------:R-:W-:Y:S02]  /*6cd0*/  HADD2.F32 R2, -RZ, R36.H1_H1 ;  /* 0x30000024ff027230 */ /* 0x000fe40000004100 */
[C---:B------:R-:W-:Y:S01]  /*6ce0*/  FFMA R11, R27.reuse, R16, R11 ;  /* 0x000000101b0b7223 */ /* 0x040fe2000000000b */
[C---:B------:R-:W-:Y:S01]  /*6cf0*/  FMUL R9, R24.reuse, R13 ;  /* 0x0000000d18097220 */ /* 0x040fe20000400000 */
[--C-:B------:R-:W-:Y:S02]  /*6d00*/  HADD2.F32 R3, -RZ, R37.reuse.H0_H0 ;  /* 0x20000025ff037230 */ /* 0x100fe40000004100 */
[C---:B------:R-:W-:Y:S01]  /*6d10*/  FFMA R8, R27.reuse, R0, R8 ;  /* 0x000000001b087223 */ /* 0x040fe20000000008 */
[C---:B------:R-:W-:Y:S01]  /*6d20*/  FMUL R10, R24.reuse, R14 ;  /* 0x0000000e180a7220 */ /* 0x040fe20000400000 */
[----:B------:R-:W-:Y:S02]  /*6d30*/  HADD2.F32 R0, -RZ, R37.H1_H1 ;  /* 0x30000025ff007230 */ /* 0x000fe40000004100 */
[C---:B------:R-:W-:Y:S01]  /*6d40*/  FMUL R15, R24.reuse, R15 ;  /* 0x0000000f180f7220 */ /* 0x040fe20000400000 */
[C---:B------:R-:W-:Y:S01]  /*6d50*/  FFMA R9, R27.reuse, R2, R9 ;  /* 0x000000021b097223 */ /* 0x040fe20000000009 */
[----:B------:R-:W-:Y:S01]  /*6d60*/  FFMA R10, R27, R3, R10 ;  /* 0x000000031b0a7223 */ /* 0x000fe2000000000a */
[--C-:B------:R-:W-:Y:S01]  /*6d70*/  HADD2.F32 R2, -RZ, R38.reuse.H0_H0 ;  /* 0x20000026ff027230 */ /* 0x100fe20000004100 */
[----:B------:R-:W-:Y:S01]  /*6d80*/  F2FP.F16.F32.PACK_AB R34, R5, R4 ;  /* 0x000000040522723e */ /* 0x000fe200000000ff */
[----:B------:R-:W-:Y:S02]  /*6d90*/  HADD2.F32 R3, -RZ, R38.H1_H1 ;  /* 0x30000026ff037230 */ /* 0x000fe40000004100 */
[----:B------:R-:W-:Y:S01]  /*6da0*/  FFMA R15, R27, R0, R15 ;  /* 0x000000001b0f7223 */ /* 0x000fe2000000000f */
[C---:B------:R-:W-:Y:S01]  /*6db0*/  FMUL R13, R24.reuse, R17 ;  /* 0x00000011180d7220 */ /* 0x040fe20000400000 */
[--C-:B------:R-:W-:Y:S02]  /*6dc0*/  HADD2.F32 R4, -RZ, R39.reuse.H0_H0 ;  /* 0x20000027ff047230 */ /* 0x100fe40000004100 */
[C---:B------:R-:W-:Y:S01]  /*6dd0*/  FMUL R14, R24.reuse, R18 ;  /* 0x00000012180e7220 */ /* 0x040fe20000400000 */
[----:B------:R-:W-:Y:S02]  /*6de0*/  HADD2.F32 R0, -RZ, R39.H1_H1 ;  /* 0x30000027ff007230 */ /* 0x000fe40000004100 */
[----:B------:R-:W-:Y:S01]  /*6df0*/  FMUL R19, R24, R19 ;  /* 0x0000001318137220 */ /* 0x000fe20000400000 */
[----:B------:R-:W-:Y:S01]  /*6e00*/  F2FP.F16.F32.PACK_AB R35, R11, R6 ;  /* 0x000000060b23723e */ /* 0x000fe200000000ff */
[C---:B------:R-:W-:Y:S01]  /*6e10*/  FFMA R12, R27.reuse, R2, R12 ;  /* 0x000000021b0c7223 */ /* 0x040fe2000000000c */
[C---:B------:R-:W-:Y:S01]  /*6e20*/  FFMA R13, R27.reuse, R3, R13 ;  /* 0x000000031b0d7223 */ /* 0x040fe2000000000d */
[C---:B------:R-:W-:Y:S01]  /*6e30*/  FFMA R14, R27.reuse, R4, R14 ;  /* 0x000000041b0e7223 */ /* 0x040fe2000000000e */
[----:B------:R-:W-:Y:S01]  /*6e40*/  FFMA R19, R27, R0, R19 ;  /* 0x000000001b137223 */ /* 0x000fe20000000013 */
[----:B------:R1:W-:Y:S01]  /*6e50*/  STS.128 [R57+UR43+0x200], R32 ;  /* 0x0002002039007988 */ /* 0x0003e20008000c2b */
[----:B------:R-:W-:Y:S02]  /*6e60*/  F2FP.F16.F32.PACK_AB R8, R9, R8 ;  /* 0x000000080908723e */ /* 0x000fe400000000ff */
[----:B------:R-:W-:Y:S02]  /*6e70*/  F2FP.F16.F32.PACK_AB R9, R15, R10 ;  /* 0x0000000a0f09723e */ /* 0x000fe400000000ff */
[----:B------:R-:W-:Y:S02]  /*6e80*/  F2FP.F16.F32.PACK_AB R10, R13, R12 ;  /* 0x0000000c0d0a723e */ /* 0x000fe400000000ff */
[----:B------:R-:W-:Y:S05]  /*6e90*/  F2FP.F16.F32.PACK_AB R11, R19, R14 ;  /* 0x0000000e130b723e */ /* 0x000fea00000000ff */
[----:B------:R1:W-:Y:S01]  /*6ea0*/  STS.128 [R63+0x200], R8 ;  /* 0x000200083f007388 */ /* 0x0003e20000000c00 */
[----:B------:R-:W-:Y:S01]  /*6eb0*/  @!PT LDS RZ, [RZ] ;  /* 0x00000000fffff984 */ /* 0x000fe20000000800 */
[----:B------:R-:W-:Y:S01]  /*6ec0*/  @!PT LDS RZ, [RZ] ;  /* 0x00000000fffff984 */ /* 0x000fe20000000800 */
[----:B------:R-:W-:Y:S01]  /*6ed0*/  @!PT LDS RZ, [RZ] ;  /* 0x00000000fffff984 */ /* 0x000fe20000000800 */
[----:B------:R-:W-:Y:S01]  /*6ee0*/  @!PT LDS RZ, [RZ] ;  /* 0x00000000fffff984 */ /* 0x000fe20000000800 */
[----:B------:R2:W-:Y:S07]  /*6ef0*/  MEMBAR.ALL.CTA ;  /* 0x0000000000007992 */ /* 0x0005ee0000008000 */
[----:B--2---:R-:W2:Y:S02]  /*6f00*/  FENCE.VIEW.ASYNC.S ;  /* 0x00000000000073c6 */ /* 0x004ea40000000000 */
[----:B--2---:R-:W-:Y:S06]  /*6f10*/  BAR.SYNC.DEFER_BLOCKING 0x1, 0x80 ;  /* 0x0042000000007b1d */ /* 0x004fec0000010000 */
[----:B------:R-:W-:Y:S05]  /*6f20*/  @P0 BRA `(.L_x_116) ;  /* 0x00000000003c0947 */ /* 0x000fea0003800000 */
[----:B------:R-:W2:Y:S01]  /*6f30*/  LDCU.64 UR6, c[0x0][0x348] ;  /* 0x00006900ff0677ac */ /* 0x000ea20008000a00 */
[----:B------:R-:W-:Y:S01]  /*6f40*/  UIADD3 UR4, UPT, UPT, UR43, 0x200, URZ ;  /* 0x000002002b047890 */ /* 0x000fe2000fffe0ff */
[----:B------:R-:W-:Y:S01]  /*6f50*/  UMOV UR51, UR36 ;  /* 0x0000002400337c82 */ /* 0x000fe20008000000 */
[----:B------:R-:W-:Y:S02]  /*6f60*/  UIADD3 UR9, UPT, UPT, UR49, 0x40, URZ ;  /* 0x0000004031097890 */ /* 0x000fe4000fffe0ff */
[----:B------:R-:W-:Y:S02]  /*6f70*/  UIADD3 UR8, UPT, UPT, UR43, 0xa00, URZ ;  /* 0x00000a002b087890 */ /* 0x000fe4000fffe0ff */
[----:B------:R-:W-:Y:S01]  /*6f80*/  MOV R53, UR4 ;  /* 0x0000000400357c02 */ /* 0x000fe20008000f00 */
[----:B------:R-:W-:Y:S01]  /*6f90*/  UMOV UR10, UR50 ;  /* 0x00000032000a7c82 */ /* 0x000fe20008000000 */
[----:B------:R-:W-:Y:S02]  /*6fa0*/  UMOV UR11, UR36 ;  /* 0x00000024000b7c82 */ /* 0x000fe40008000000 */
[----:B------:R-:W-:Y:S01]  /*6fb0*/  R2UR UR48, R53 ;  /* 0x00000000353072ca */ /* 0x000fe200000e0000 */
[----:B--2---:R-:W-:Y:S04]  /*6fc0*/  UIADD3 UR4, UP0, UPT, UR6, 0x680, URZ ;  /* 0x0000068006047890 */ /* 0x004fe8000ff1e0ff */
[----:B------:R-:W-:Y:S09]  /*6fd0*/  UIADD3.X UR5, UPT, UPT, URZ, UR7, URZ, UP0, !UPT ;  /* 0x00000007ff057290 */ /* 0x000ff200087fe4ff */
[----:B------:R2:W-:Y:S01]  /*6fe0*/  UTMASTG.3D [UR48], [UR4] ;  /* 0x00000030040073b5 */ /* 0x0005e20008010000 */
[----:B------:R2:W-:Y:S01]  /*6ff0*/  UTMASTG.3D [UR8], [UR4] ;  /* 0x00000008040073b5 */ /* 0x0005e20008010000 */
[----:B------:R0:W-:Y:S01]  /*7000*/  UTMACMDFLUSH ;  /* 0x00000000000079b7 */ /* 0x0001e20000000000 */
[----:B--2---:R-:W-:Y:S04]  /*7010*/  DEPBAR.LE SB0, 0x1 ;  /* 0x000080400000791a */ /* 0x004fe80000000000 */
.L_x_116:
[----:B------:R-:W-:Y:S05]  /*7020*/  BSYNC.RECONVERGENT B0 ;  /* 0x0000000000007941 */ /* 0x000fea0003800200 */
.L_x_115:
[----:B------:R-:W-:Y:S01]  /*7030*/  BAR.SYNC.DEFER_BLOCKING 0x1, 0x80 ;  /* 0x0042000000007b1d */ /* 0x000fe20000010000 */
[----:B------:R-:W-:Y:S01]  /*7040*/  ISETP.NE.AND P1, PT, R62, RZ, PT ;  /* 0x000000ff3e00720c */ /* 0x000fe20003f25270 */
[----:B------:R-:W-:Y:S01]  /*7050*/  UISETP.NE.AND UP0, UPT, UR52, URZ, UPT ;  /* 0x000000ff3400728c */ /* 0x000fe2000bf05270 */
[----:B------:R-:W-:Y:S11]  /*7060*/  LEA R2, R26, UR43, 0x3 ;  /* 0x0000002b1a027c11 */ /* 0x000ff6000f8e18ff */
[----:B------:R-:W-:Y:S01]  /*7070*/  @P1 SHF.L.U32 R3, R60, 0x1f, RZ ;  /* 0x0000001f3c031819 */ /* 0x000fe200000006ff */
[----:B------:R-:W-:Y:S06]  /*7080*/  BRA.U !UP0, `(.L_x_117) ;  /* 0x0000000108247547 */ /* 0x000fec000b800000 */
[----:B------:R-:W-:Y:S01]  /*7090*/  IMAD.U32 R4, RZ, RZ, UR46 ;  /* 0x0000002eff047e24 */ /* 0x000fe2000f8e00ff */
[----:B------:R-:W-:Y:S01]  /*70a0*/  MOV R0, UR47 ;  /* 0x0000002f00007c02 */ /* 0x000fe20008000f00 */
[----:B------:R-:W-:Y:S03]  /*70b0*/  UIADD3 UR4, UPT, UPT, UR46, 0x1, URZ ;  /* 0x000000012e047890 */ /* 0x000fe6000fffe0ff */
[----:B------:R-:W-:Y:S01]  /*70c0*/  @P1 LEA R4, R4, UR43, 0x3 ;  /* 0x0000002b04041c11 */ /* 0x000fe2000f8e18ff */
[----:B------:R-:W-:Y:S04]  /*70d0*/  UISETP.NE.AND UP0, UPT, UR4, 0x4, UPT ;  /* 0x000000040400788c */ /* 0x000fe8000bf05270 */
[----:B------:R-:W-:Y:S01]  /*70e0*/  @P1 VIADD R4, R4, 0x50 ;  /* 0x0000005004041836 */ /* 0x000fe20000000000 */
[----:B------:R-:W-:Y:S04]  /*70f0*/  USEL UR46, UR4, URZ, UP0 ;  /* 0x000000ff042e7287 */ /* 0x000fe80008000000 */
[----:B------:R-:W-:Y:S04]  /*7100*/  @P1 PRMT R0, R0, 0x654, R4 ;  /* 0x0000065400001816 */ /* 0x000fe80000000004 */
[----:B------:R2:W-:Y:S04]  /*7110*/  @P1 SYNCS.ARRIVE.TRANS64.RED.A1T0 RZ, [R0+URZ], RZ ;  /* 0x000000ff00ff19a7 */ /* 0x0005e800081004ff */
.L_x_117:
[----:B------:R-:W3:Y:S01]  /*7120*/  @P1 SYNCS.PHASECHK.TRANS64.TRYWAIT P0, [R2+URZ+0x30], R3 ;  /* 0x00003003020015a7 */ /* 0x000ee200080011ff */
[----:B------:R-:W-:Y:S01]  /*7130*/  BSSY B1, `(.L_x_118) ;  /* 0x0000012000017945 */ /* 0x000fe20003800000 */
[----:B---3--:R-:W-:Y:S03]  /*7140*/  @P1 SEL R64, RZ, 0x1, !P0 ;  /* 0x00000001ff401807 */ /* 0x008fe60004000000 */
[----:B------:R-:W-:Y:S05]  /*7150*/  @!P1 BRA `(.L_x_119) ;  /* 0x00000000003c9947 */ /* 0x000fea0003800000 */
[----:B------:R-:W-:Y:S01]  /*7160*/  ISETP.NE.AND P1, PT, R65, RZ, PT ;  /* 0x000000ff4100720c */ /* 0x000fe20003f25270 */
[----:B------:R-:W-:Y:S01]  /*7170*/  BSSY B0, `(.L_x_120) ;  /* 0x0000009000007945 */ /* 0x000fe20003800000 */
[----:B------:R-:W-:Y:S11]  /*7180*/  ISETP.NE.AND P0, PT, R64, RZ, PT ;  /* 0x000000ff4000720c */ /* 0x000ff60003f05270 */
[----:B------:R-:W-:Y:S05]  /*7190*/  @P1 IMAD R4, R26, 0x1000, R57 ;  /* 0x000010001a041824 */ /* 0x000fea00078e0239 */
[----:B------:R-:W-:Y:S05]  /*71a0*/  @P1 IADD3 R3, PT, PT, R4, UR43, RZ ;  /* 0x0000002b04031c10 */ /* 0x000fea000fffe0ff */
[----:B------:R-:W-:Y:S01]  /*71b0*/  @P1 IMAD.IADD R3, R66, 0x1, R3 ;  /* 0x0000000142031824 */ /* 0x000fe200078e0203 */
[----:B------:R-:W-:Y:S06]  /*71c0*/  @P0 BRA `(.L_x_121) ;  /* 0x00000000000c0947 */ /* 0x000fec0003800000 */
[----:B--2---:R-:W-:Y:S04]  /*71d0*/  SHF.L.U32 R0, R60, 0x1f, RZ ;  /* 0x0000001f3c007819 */ /* 0x004fe800000006ff */
[----:B------:R-:W2:Y:S02]  /*71e0*/  SYNCS.PHASECHK.TRANS64.TRYWAIT P0, [R2+URZ+0x30], R0 ;  /* 0x00003000020075a7 */ /* 0x000ea400080011ff */
[----:B--2---:R-:W-:Y:S05]  /*71f0*/  @!P0 BRA `(.L_x_122) ;  /* 0x00000028000c8947 */ /* 0x004fea0003800000 */
.L_x_121:
[----:B------:R-:W-:Y:S05]  /*7200*/  BSYNC B0 ;  /* 0x0000000000007941 */ /* 0x000fea0003800000 */
.L_x_120:
[----:B------:R-:W-:Y:S02]  /*7210*/  ISETP.NE.AND P0, PT, R65, RZ, PT ;  /* 0x000000ff4100720c */ /* 0x000fe40003f05270 */
[----:B------:R-:W-:Y:S11]  /*7220*/  IADD3 R26, PT, PT, R26, 0x1, RZ ;  /* 0x000000011a1a7810 */ /* 0x000ff60007ffe0ff */
[----:B------:R3:W4:Y:S04]  /*7230*/  @P0 LDS.128 R28, [R4+UR43+0x200] ;  /* 0x0002002b041c0984 */ /* 0x0007280008000c00 */
[----:B------:R3:W1:Y:S02]  /*7240*/  @P0 LDS.128 R36, [R3+0x200] ;  /* 0x0002000003240984 */ /* 0x0006640000000c00 */
.L_x_119:
[----:B------:R-:W-:Y:S05]  /*7250*/  BSYNC B1 ;  /* 0x0000000000017941 */ /* 0x000fea0003800000 */
.L_x_118:
[----:B--2---:R-:W-:Y:S05]  /*7260*/  VIADD R0, R25, 0x10 ;  /* 0x0000001019007836 */ /* 0x004fea0000000000 */
[----:B------:R-:W-:Y:S04]  /*7270*/  SHF.R.U32.HI R0, RZ, 0x15, R0 ;  /* 0x00000015ff007819 */ /* 0x000fe80000011600 */
[----:B------:R-:W-:Y:S11]  /*7280*/  LOP3.LUT P0, RZ, R0, 0x3, R51, 0x48, !PT ;  /* 0x0000000300ff7812 */ /* 0x000ff60007804833 */
[----:B------:R-:W-:Y:S02]  /*7290*/  @!UPT UIADD3 URZ, UPT, UPT, URZ, URZ, URZ ;  /* 0x000000fffffff290 */ /* 0x000fe4000fffe0ff */
[----:B------:R-:W-:Y:S05]  /*72a0*/  @!P0 BRA `(.L_x_123) ;  /* 0x0000000000408947 */ /* 0x000fea0003800000 */
[----:B------:R-:W2:Y:S01]  /*72b0*/  LDCU.64 UR8, c[0x4][0x70] ;  /* 0x01000e00ff0877ac */ /* 0x000ea20008000a00 */
[----:B---3--:R-:W-:Y:S01]  /*72c0*/  MOV R3, 0x0 ;  /* 0x0000000000037802 */ /* 0x008fe20000000f00 */
[----:B------:R-:W-:Y:S02]  /*72d0*/  HFMA2 R12, -RZ, RZ, 0, 5.9604644775390625e-08 ;  /* 0x00000001ff0c7431 */ /* 0x000fe400000001ff */
[----:B-1----:R-:W-:Y:S02]  /*72e0*/  IMAD.MOV.U32 R8, RZ, RZ, 0x192 ;  /* 0x00000192ff087424 */ /* 0x002fe400078e00ff */
[----:B------:R-:W-:Y:S01]  /*72f0*/  IMAD.MOV.U32 R13, RZ, RZ, RZ ;  /* 0x000000ffff0d7224 */ /* 0x000fe200078e00ff */
[----:B------:R-:W1:Y:S01]  /*7300*/  LDCU.64 UR6, c[0x4][0x78] ;  /* 0x01000f00ff0677ac */ /* 0x000e620008000a00 */
[----:B------:R-:W3:Y:S01]  /*7310*/  LDC.64 R2, c[0x4][R3] ;  /* 0x0100000003027b82 */ /* 0x000ee20000000a00 */
[----:B------:R-:W5:Y:S01]  /*7320*/  LDCU.64 UR4, c[0x4][0x10] ;  /* 0x01000200ff0477ac */ /* 0x000f620008000a00 */
[----:B--2---:R-:W-:Y:S01]  /*7330*/  MOV R5, UR9 ;  /* 0x0000000900057c02 */ /* 0x004fe20008000f00 */
[----:B------:R-:W-:Y:S01]  /*7340*/  IMAD.U32 R4, RZ, RZ, UR8 ;  /* 0x00000008ff047e24 */ /* 0x000fe2000f8e00ff */
[----:B-1----:R-:W-:Y:S01]  /*7350*/  MOV R7, UR7 ;  /* 0x0000000700077c02 */ /* 0x002fe20008000f00 */
[----:B------:R-:W-:Y:S01]  /*7360*/  IMAD.U32 R6, RZ, RZ, UR6 ;  /* 0x00000006ff067e24 */ /* 0x000fe2000f8e00ff */
[----:B-----5:R-:W-:Y:S01]  /*7370*/  MOV R11, UR5 ;  /* 0x00000005000b7c02 */ /* 0x020fe20008000f00 */
[----:B------:R-:W-:Y:S02]  /*7380*/  IMAD.U32 R10, RZ, RZ, UR4 ;  /* 0x00000004ff0a7e24 */ /* 0x000fe4000f8e00ff */
[----:B------:R-:W-:Y:S07]  /*7390*/  LEPC R20, `(.L_x_123) ;  /* 0x000000001014794e */ /* 0x000fee0000000000 */
[----:B---34-:R-:W-:Y:S05]  /*73a0*/  CALL.ABS.NOINC R2 ;  /* 0x0000000002007343 */ /* 0x018fea0003c00000 */
.L_x_123:
[----:B------:R-:W-:Y:S01]  /*73b0*/  ISETP.NE.AND P6, PT, R62, RZ, PT ;  /* 0x000000ff3e00720c */ /* 0x000fe20003fc5270 */
[----:B------:R-:W-:Y:S05]  /*73c0*/  WARPSYNC.ALL ;  /* 0x0000000000007948 */ /* 0x000fea0003800000 */
[----:B------:R-:W-:Y:S01]  /*73d0*/  R2UR UR4, R25 ;  /* 0x00000000190472ca */ /* 0x000fe200000e0000 */
[----:B---34-:R-:W-:Y:S01]  /*73e0*/  HADD2.F32 R3, -RZ, R28.H0_H0 ;  /* 0x2000001cff037230 */ /* 0x018fe20000004100 */
[----:B------:R-:W-:Y:S01]  /*73f0*/  ISETP.NE.AND P0, PT, R61, RZ, PT ;  /* 0x000000ff3d00720c */ /* 0x000fe20003f05270 */
[----:B------:R-:W-:Y:S01]  /*7400*/  HADD2.F32 R20, -RZ, R30.H0_H0 ;  /* 0x2000001eff147230 */ /* 0x000fe20000004100 */
[----:B------:R-:W-:Y:S09]  /*7410*/  BSSY.RECONVERGENT B0, `(.L_x_124) ;  /* 0x0000058000007945 */ /* 0x000ff20003800200 */
[----:B-1----:R-:W1:Y:S02]  /*7420*/  LDTM.x16 R4, tmem[UR4+0x10] ;  /* 0x00001004000479ee */ /* 0x002e640008240000 */
[C---:B-1----:R-:W-:Y:S01]  /*7430*/  FMUL R0, R24.reuse, R4 ;  /* 0x0000000418007220 */ /* 0x042fe20000400000 */
[----:B------:R-:W-:Y:S02]  /*7440*/  HADD2.F32 R4, -RZ, R28.H1_H1 ;  /* 0x3000001cff047230 */ /* 0x000fe40000004100 */
[C---:B------:R-:W-:Y:S01]  /*7450*/  FMUL R2, R24.reuse, R5 ;  /* 0x0000000518027220 */ /* 0x040fe20000400000 */
[--C-:B------:R-:W-:Y:S02]  /*7460*/  HADD2.F32 R5, -RZ, R29.reuse.H0_H0 ;  /* 0x2000001dff057230 */ /* 0x100fe40000004100 */
[C---:B------:R-:W-:Y:S01]  /*7470*/  FFMA R0, R27.reuse, R3, R0 ;  /* 0x000000031b007223 */ /* 0x040fe20000000000 */
[C---:B------:R-:W-:Y:S01]  /*7480*/  FMUL R3, R24.reuse, R6 ;  /* 0x0000000618037220 */ /* 0x040fe20000400000 */
[----:B------:R-:W-:Y:S02]  /*7490*/  HADD2.F32 R6, -RZ, R29.H1_H1 ;  /* 0x3000001dff067230 */ /* 0x000fe40000004100 */
[C---:B------:R-:W-:Y:S01]  /*74a0*/  FFMA R2, R27.reuse, R4, R2 ;  /* 0x000000041b027223 */ /* 0x040fe20000000002 */
[C---:B------:R-:W-:Y:S01]  /*74b0*/  FMUL R7, R24.reuse, R7 ;  /* 0x0000000718077220 */ /* 0x040fe20000400000 */
[C---:B------:R-:W-:Y:S01]  /*74c0*/  FFMA R3, R27.reuse, R5, R3 ;  /* 0x000000051b037223 */ /* 0x040fe20000000003 */
[C---:B------:R-:W-:Y:S01]  /*74d0*/  FMUL R4, R24.reuse, R8 ;  /* 0x0000000818047220 */ /* 0x040fe20000400000 */
[----:B------:R-:W-:Y:S01]  /*74e0*/  FMUL R5, R24, R9 ;  /* 0x0000000918057220 */ /* 0x000fe20000400000 */
[----:B------:R-:W-:Y:S01]  /*74f0*/  F2FP.F16.F32.PACK_AB R32, R2, R0 ;  /* 0x000000000220723e */ /* 0x000fe200000000ff */
[C---:B------:R-:W-:Y:S01]  /*7500*/  FFMA R7, R27.reuse, R6, R7 ;  /* 0x000000061b077223 */ /* 0x040fe20000000007 */
[----:B------:R-:W-:Y:S02]  /*7510*/  HADD2.F32 R0, -RZ, R30.H1_H1 ;  /* 0x3000001eff007230 */ /* 0x000fe40000004100 */
[----:B------:R-:W-:Y:S01]  /*7520*/  FFMA R4, R27, R20, R4 ;  /* 0x000000141b047223 */ /* 0x000fe20000000004 */
[--C-:B------:R-:W-:Y:S02]  /*7530*/  HADD2.F32 R2, -RZ, R31.reuse.H0_H0 ;  /* 0x2000001fff027230 */ /* 0x100fe40000004100 */
[C---:B------:R-:W-:Y:S01]  /*7540*/  FMUL R6, R24.reuse, R10 ;  /* 0x0000000a18067220 */ /* 0x040fe20000400000 */
[----:B------:R-:W-:Y:S01]  /*7550*/  F2FP.F16.F32.PACK_AB R33, R7, R3 ;  /* 0x000000030721723e */ /* 0x000fe200000000ff */
[----:B------:R-:W-:Y:S02]  /*7560*/  HADD2.F32 R3, -RZ, R31.H1_H1 ;  /* 0x3000001fff037230 */ /* 0x000fe40000004100 */
[C---:B------:R-:W-:Y:S01]  /*7570*/  FFMA R5, R27.reuse, R0, R5 ;  /* 0x000000001b057223 */ /* 0x040fe20000000005 */
[C---:B------:R-:W-:Y:S01]  /*7580*/  FMUL R11, R24.reuse, R11 ;  /* 0x0000000b180b7220 */ /* 0x040fe20000400000 */
[--C-:B------:R-:W-:Y:S02]  /*7590*/  HADD2.F32 R7, -RZ, R36.reuse.H0_H0 ;  /* 0x20000024ff077230 */ /* 0x100fe40000004100 */
[C---:B------:R-:W-:Y:S01]  /*75a0*/  FMUL R8, R24.reuse, R12 ;  /* 0x0000000c18087220 */ /* 0x040fe20000400000 */
[----:B------:R-:W-:Y:S02]  /*75b0*/  HADD2.F32 R0, -RZ, R36.H1_H1 ;  /* 0x30000024ff007230 */ /* 0x000fe40000004100 */
[C---:B------:R-:W-:Y:S01]  /*75c0*/  FMUL R9, R24.reuse, R13 ;  /* 0x0000000d18097220 */ /* 0x040fe20000400000 */
[C---:B------:R-:W-:Y:S01]  /*75d0*/  FFMA R6, R27.reuse, R2, R6 ;  /* 0x000000021b067223 */ /* 0x040fe20000000006 */
[C---:B------:R-:W-:Y:S01]  /*75e0*/  FFMA R11, R27.reuse, R3, R11 ;  /* 0x000000031b0b7223 */ /* 0x040fe2000000000b */
[C---:B------:R-:W-:Y:S01]  /*75f0*/  FFMA R8, R27.reuse, R7, R8 ;  /* 0x000000071b087223 */ /* 0x040fe20000000008 */
[C---:B------:R-:W-:Y:S01]  /*7600*/  FFMA R9, R27.reuse, R0, R9 ;  /* 0x000000001b097223 */ /* 0x040fe20000000009 */
[--C-:B------:R-:W-:Y:S02]  /*7610*/  HADD2.F32 R2, -RZ, R37.reuse.H0_H0 ;  /* 0x20000025ff027230 */ /* 0x100fe40000004100 */
[C---:B------:R-:W-:Y:S01]  /*7620*/  FMUL R10, R24.reuse, R14 ;  /* 0x0000000e180a7220 */ /* 0x040fe20000400000 */
[----:B------:R-:W-:Y:S02]  /*7630*/  HADD2.F32 R0, -RZ, R37.H1_H1 ;  /* 0x30000025ff007230 */ /* 0x000fe40000004100 */
[C---:B------:R-:W-:Y:S01]  /*7640*/  FMUL R15, R24.reuse, R15 ;  /* 0x0000000f180f7220 */ /* 0x040fe20000400000 */
[C---:B------:R-:W-:Y:S01]  /*7650*/  FMUL R12, R24.reuse, R16 ;  /* 0x00000010180c7220 */ /* 0x040fe20000400000 */
[C---:B------:R-:W-:Y:S01]  /*7660*/  FFMA R10, R27.reuse, R2, R10 ;  /* 0x000000021b0a7223 */ /* 0x040fe2000000000a */
[--C-:B------:R-:W-:Y:S02]  /*7670*/  HADD2.F32 R2, -RZ, R38.reuse.H0_H0 ;  /* 0x20000026ff027230 */ /* 0x100fe40000004100 */
[----:B------:R-:W-:Y:S01]  /*7680*/  FFMA R15, R27, R0, R15 ;  /* 0x000000001b0f7223 */ /* 0x000fe2000000000f */
[----:B------:R-:W-:Y:S01]  /*7690*/  HADD2.F32 R0, -RZ, R38.H1_H1 ;  /* 0x30000026ff007230 */ /* 0x000fe20000004100 */
[----:B------:R-:W-:Y:S01]  /*76a0*/  F2FP.F16.F32.PACK_AB R34, R5, R4 ;  /* 0x000000040522723e */ /* 0x000fe200000000ff */
        /* <DEDUP_REMOVED lines=14> */
[----:B------:R-:W-:Y:S02]  /*7790*/  F2FP.F16.F32.PACK_AB R11, R19, R14 ;  /* 0x0000000e130b723e */ /* 0x000fe400000000ff */
[----:B------:R-:W-:Y:S02]  /*77a0*/  MOV R2, UR46 ;  /* 0x0000002e00027c02 */ /* 0x000fe40008000f00 */
[----:B------:R-:W-:Y:S01]  /*77b0*/  MOV R0, UR47 ;  /* 0x0000002f00007c02 */ /* 0x000fe20008000f00 */
[----:B------:R1:W-:Y:S01]  /*77c0*/  STS.128 [R63+0x1200], R8 ;  /* 0x001200083f007388 */ /* 0x0003e20000000c00 */
[----:B------:R-:W-:Y:S02]  /*77d0*/  @P6 LEA R2, R2, UR43, 0x3 ;  /* 0x0000002b02026c11 */ /* 0x000fe4000f8e18ff */
[----:B------:R-:W-:Y:S02]  /*77e0*/  @P6 SHF.L.U32 R3, R60, 0x1f, RZ ;  /* 0x0000001f3c036819 */ /* 0x000fe400000006ff */
[----:B------:R-:W-:Y:S01]  /*77f0*/  @P6 IADD3 R2, PT, PT, R2, 0x50, RZ ;  /* 0x0000005002026810 */ /* 0x000fe20007ffe0ff */
[----:B------:R-:W-:Y:S01]  /*7800*/  @!PT LDS RZ, [RZ] ;  /* 0x00000000fffff984 */ /* 0x000fe20000000800 */
[----:B------:R-:W-:Y:S01]  /*7810*/  @!PT LDS RZ, [RZ] ;  /* 0x00000000fffff984 */ /* 0x000fe20000000800 */
[----:B------:R-:W-:Y:S01]  /*7820*/  @!PT LDS RZ, [RZ] ;  /* 0x00000000fffff984 */ /* 0x000fe20000000800 */
[----:B------:R-:W-:Y:S01]  /*7830*/  @!PT LDS RZ, [RZ] ;  /* 0x00000000fffff984 */ /* 0x000fe20000000800 */
[----:B------:R2:W-:Y:S06]  /*7840*/  MEMBAR.ALL.CTA ;  /* 0x0000000000007992 */ /* 0x0005ec0000008000 */
[----:B--2---:R-:W2:Y:S01]  /*7850*/  FENCE.VIEW.ASYNC.S ;  /* 0x00000000000073c6 */ /* 0x004ea20000000000 */
[----:B------:R-:W-:Y:S02]  /*7860*/  @P6 PRMT R0, R0, 0x654, R2 ;  /* 0x0000065400006816 */ /* 0x000fe40000000002 */
[----:B------:R-:W-:Y:S01]  /*7870*/  LEA R2, R26, UR43, 0x3 ;  /* 0x0000002b1a027c11 */ /* 0x000fe2000f8e18ff */
[----:B--2---:R-:W-:Y:S06]  /*7880*/  BAR.SYNC.DEFER_BLOCKING 0x1, 0x80 ;  /* 0x0042000000007b1d */ /* 0x004fec0000010000 */
[----:B------:R-:W-:Y:S05]  /*7890*/  @P0 BRA `(.L_x_125) ;  /* 0x00000000003c0947 */ /* 0x000fea0003800000 */
[----:B------:R-:W2:Y:S01]  /*78a0*/  LDCU.64 UR6, c[0x0][0x348] ;  /* 0x00006900ff0677ac */ /* 0x000ea20008000a00 */
[----:B------:R-:W-:Y:S02]  /*78b0*/  UIADD3 UR13, UPT, UPT, UR49, 0x10, URZ ;  /* 0x00000010310d7890 */ /* 0x000fe4000fffe0ff */
[----:B------:R-:W-:Y:S01]  /*78c0*/  UIADD3 UR12, UPT, UPT, UR43, 0x1200, URZ ;  /* 0x000012002b0c7890 */ /* 0x000fe2000fffe0ff */
[----:B------:R-:W-:Y:S01]  /*78d0*/  UMOV UR14, UR50 ;  /* 0x00000032000e7c82 */ /* 0x000fe20008000000 */
[----:B------:R-:W-:Y:S01]  /*78e0*/  UMOV UR15, UR36 ;  /* 0x00000024000f7c82 */ /* 0x000fe20008000000 */
[----:B------:R-:W-:Y:S02]  /*78f0*/  UIADD3 UR9, UPT, UPT, UR49, 0x50, URZ ;  /* 0x0000005031097890 */ /* 0x000fe4000fffe0ff */
[----:B------:R-:W-:Y:S01]  /*7900*/  UIADD3 UR8, UPT, UPT, UR43, 0x1a00, URZ ;  /* 0x00001a002b087890 */ /* 0x000fe2000fffe0ff */
[----:B------:R-:W-:Y:S01]  /*7910*/  UMOV UR10, UR50 ;  /* 0x00000032000a7c82 */ /* 0x000fe20008000000 */
[----:B------:R-:W-:Y:S01]  /*7920*/  UMOV UR11, UR36 ;  /* 0x00000024000b7c82 */ /* 0x000fe20008000000 */
[----:B--2---:R-:W-:Y:S04]  /*7930*/  UIADD3 UR4, UP0, UPT, UR6, 0x680, URZ ;  /* 0x0000068006047890 */ /* 0x004fe8000ff1e0ff */
[----:B------:R-:W-:Y:S09]  /*7940*/  UIADD3.X UR5, UPT, UPT, URZ, UR7, URZ, UP0, !UPT ;  /* 0x00000007ff057290 */ /* 0x000ff200087fe4ff */
[----:B------:R2:W-:Y:S01]  /*7950*/  UTMASTG.3D [UR12], [UR4] ;  /* 0x0000000c040073b5 */ /* 0x0005e20008010000 */
[----:B------:R2:W-:Y:S01]  /*7960*/  UTMASTG.3D [UR8], [UR4] ;  /* 0x00000008040073b5 */ /* 0x0005e20008010000 */
[----:B------:R0:W-:Y:S01]  /*7970*/  UTMACMDFLUSH ;  /* 0x00000000000079b7 */ /* 0x0001e20000000000 */
[----:B--2---:R-:W-:Y:S04]  /*7980*/  DEPBAR.LE SB0, 0x1 ;  /* 0x000080400000791a */ /* 0x004fe80000000000 */
.L_x_125:
[----:B------:R-:W-:Y:S05]  /*7990*/  BSYNC.RECONVERGENT B0 ;  /* 0x0000000000007941 */ /* 0x000fea0003800200 */
.L_x_124:
[----:B------:R-:W-:Y:S01]  /*79a0*/  BAR.SYNC.DEFER_BLOCKING 0x1, 0x80 ;  /* 0x0042000000007b1d */ /* 0x000fe20000010000 */
[----:B------:R-:W-:Y:S04]  /*79b0*/  UIADD3 UR4, UPT, UPT, UR46, 0x1, URZ ;  /* 0x000000012e047890 */ /* 0x000fe8000fffe0ff */
[----:B------:R-:W-:Y:S04]  /*79c0*/  UISETP.NE.AND UP0, UPT, UR4, 0x4, UPT ;  /* 0x000000040400788c */ /* 0x000fe8000bf05270 */
[----:B------:R-:W-:Y:S01]  /*79d0*/  USEL UR44, UR4, URZ, UP0 ;  /* 0x000000ff042c7287 */ /* 0x000fe20008000000 */
[----:B------:R2:W-:Y:S01]  /*79e0*/  @P6 SYNCS.ARRIVE.TRANS64.RED.A1T0 RZ, [R0+URZ], RZ ;  /* 0x000000ff00ff69a7 */ /* 0x0005e200081004ff */
[----:B------:R-:W-:Y:S01]  /*79f0*/  BSSY B1, `(.L_x_126) ;  /* 0x0000013000017945 */ /* 0x000fe20003800000 */
[----:B------:R-:W3:Y:S02]  /*7a00*/  @P6 SYNCS.PHASECHK.TRANS64.TRYWAIT P0, [R2+URZ+0x30], R3 ;  /* 0x00003003020065a7 */ /* 0x000ee400080011ff */
[----:B---3--:R-:W-:Y:S01]  /*7a10*/  @P6 SEL R64, RZ, 0x1, !P0 ;  /* 0x00000001ff406807 */ /* 0x008fe20004000000 */
[----:B--2---:R-:W-:Y:S06]  /*7a20*/  @!P6 BRA `(.L_x_127) ;  /* 0x00000000003ce947 */ /* 0x004fec0003800000 */
[----:B------:R-:W-:Y:S01]  /*7a30*/  ISETP.NE.AND P1, PT, R65, RZ, PT ;  /* 0x000000ff4100720c */ /* 0x000fe20003f25270 */
[----:B------:R-:W-:Y:S01]  /*7a40*/  BSSY B0, `(.L_x_128) ;  /* 0x0000009000007945 */ /* 0x000fe20003800000 */
[----:B------:R-:W-:Y:S11]  /*7a50*/  ISETP.NE.AND P0, PT, R64, RZ, PT ;  /* 0x000000ff4000720c */ /* 0x000ff60003f05270 */
[----:B------:R-:W-:Y:S05]  /*7a60*/  @P1 IMAD R3, R26, 0x1000, R57 ;  /* 0x000010001a031824 */ /* 0x000fea00078e0239 */
[----:B------:R-:W-:Y:S05]  /*7a70*/  @P1 IADD3 R0, PT, PT, R3, UR43, RZ ;  /* 0x0000002b03001c10 */ /* 0x000fea000fffe0ff */
[----:B------:R-:W-:Y:S01]  /*7a80*/  @P1 IMAD.IADD R0, R66, 0x1, R0 ;  /* 0x0000000142001824 */ /* 0x000fe200078e0200 */
[----:B------:R-:W-:Y:S06]  /*7a90*/  @P0 BRA `(.L_x_129) ;  /* 0x00000000000c0947 */ /* 0x000fec0003800000 */
[----:B------:R-:W-:Y:S04]  /*7aa0*/  SHF.L.U32 R4, R60, 0x1f, RZ ;  /* 0x0000001f3c047819 */ /* 0x000fe800000006ff */
[----:B------:R-:W2:Y:S02]  /*7ab0*/  SYNCS.PHASECHK.TRANS64.TRYWAIT P0, [R2+URZ+0x30], R4 ;  /* 0x00003004020075a7 */ /* 0x000ea400080011ff */
[----:B--2---:R-:W-:Y:S05]  /*7ac0*/  @!P0 BRA `(.L_x_130) ;  /* 0x0000001c00ec8947 */ /* 0x004fea0003800000 */
.L_x_129:
[----:B------:R-:W-:Y:S05]  /*7ad0*/  BSYNC B0 ;  /* 0x0000000000007941 */ /* 0x000fea0003800000 */
.L_x_128:
[----:B------:R-:W-:Y:S02]  /*7ae0*/  ISETP.NE.AND P0, PT, R65, RZ, PT ;  /* 0x000000ff4100720c */ /* 0x000fe40003f05270 */
[----:B------:R-:W-:Y:S11]  /*7af0*/  IADD3 R26, PT, PT, R26, 0x1, RZ ;  /* 0x000000011a1a7810 */ /* 0x000ff60007ffe0ff */
[----:B------:R3:W4:Y:S04]  /*7b00*/  @P0 LDS.128 R28, [R3+UR43+0x200] ;  /* 0x0002002b031c0984 */ /* 0x0007280008000c00 */
[----:B------:R3:W1:Y:S02]  /*7b10*/  @P0 LDS.128 R36, [R0+0x200] ;  /* 0x0002000000240984 */ /* 0x0006640000000c00 */
.L_x_127:
[----:B------:R-:W-:Y:S05]  /*7b20*/  BSYNC B1 ;  /* 0x0000000000017941 */ /* 0x000fea0003800000 */
.L_x_126:
[----:B---3--:R-:W-:Y:S05]  /*7b30*/  VIADD R0, R25, 0x20 ;  /* 0x0000002019007836 */ /* 0x008fea0000000000 */
[----:B------:R-:W-:Y:S04]  /*7b40*/  SHF.R.U32.HI R0, RZ, 0x15, R0 ;  /* 0x00000015ff007819 */ /* 0x000fe80000011600 */
[----:B------:R-:W-:Y:S11]  /*7b50*/  LOP3.LUT P0, RZ, R0, 0x3, R51, 0x48, !PT ;  /* 0x0000000300ff7812 */ /* 0x000ff60007804833 */
[----:B------:R-:W-:Y:S02]  /*7b60*/  @!UPT UIADD3 URZ, UPT, UPT, URZ, URZ, URZ ;  /* 0x000000fffffff290 */ /* 0x000fe4000fffe0ff */
[----:B------:R-:W-:Y:S05]  /*7b70*/  @!P0 BRA `(.L_x_131) ;  /* 0x0000000000408947 */ /* 0x000fea0003800000 */
[----:B------:R-:W3:Y:S01]  /*7b80*/  LDCU.64 UR8, c[0x4][0x70] ;  /* 0x01000e00ff0877ac */ /* 0x000ee20008000a00 */
[----:B------:R-:W-:Y:S01]  /*7b90*/  MOV R3, 0x0 ;  /* 0x0000000000037802 */ /* 0x000fe20000000f00 */
[----:B------:R-:W-:Y:S02]  /*7ba0*/  HFMA2 R12, -RZ, RZ, 0, 5.9604644775390625e-08 ;  /* 0x00000001ff0c7431 */ /* 0x000fe400000001ff */
[----:B-1----:R-:W-:Y:S02]  /*7bb0*/  IMAD.MOV.U32 R8, RZ, RZ, 0x192 ;  /* 0x00000192ff087424 */ /* 0x002fe400078e00ff */
[----:B------:R-:W-:Y:S01]  /*7bc0*/  IMAD.MOV.U32 R13, RZ, RZ, RZ ;  /* 0x000000ffff0d7224 */ /* 0x000fe200078e00ff */
[----:B------:R-:W1:Y:S01]  /*7bd0*/  LDCU.64 UR6, c[0x4][0x78] ;  /* 0x01000f00ff0677ac */ /* 0x000e620008000a00 */
[----:B--2---:R-:W2:Y:S01]  /*7be0*/  LDC.64 R2, c[0x4][R3] ;  /* 0x0100000003027b82 */ /* 0x004ea20000000a00 */
[----:B------:R-:W5:Y:S01]  /*7bf0*/  LDCU.64 UR4, c[0x4][0x10] ;  /* 0x01000200ff0477ac */ /* 0x000f620008000a00 */
[----:B---3--:R-:W-:Y:S01]  /*7c00*/  MOV R5, UR9 ;  /* 0x0000000900057c02 */ /* 0x008fe20008000f00 */
[----:B------:R-:W-:Y:S01]  /*7c10*/  IMAD.U32 R4, RZ, RZ, UR8 ;  /* 0x00000008ff047e24 */ /* 0x000fe2000f8e00ff */
[----:B-1----:R-:W-:Y:S01]  /*7c20*/  MOV R7, UR7 ;  /* 0x0000000700077c02 */ /* 0x002fe20008000f00 */
[----:B------:R-:W-:Y:S01]  /*7c30*/  IMAD.U32 R6, RZ, RZ, UR6 ;  /* 0x00000006ff067e24 */ /* 0x000fe2000f8e00ff */
[----:B-----5:R-:W-:Y:S01]  /*7c40*/  MOV R11, UR5 ;  /* 0x00000005000b7c02 */ /* 0x020fe20008000f00 */
[----:B------:R-:W-:Y:S02]  /*7c50*/  IMAD.U32 R10, RZ, RZ, UR4 ;  /* 0x00000004ff0a7e24 */ /* 0x000fe4000f8e00ff */
[----:B------:R-:W-:Y:S07]  /*7c60*/  LEPC R20, `(.L_x_131) ;  /* 0x000000001014794e */ /* 0x000fee0000000000 */
[----:B--2-4-:R-:W-:Y:S05]  /*7c70*/  CALL.ABS.NOINC R2 ;  /* 0x0000000002007343 */ /* 0x014fea0003c00000 */
.L_x_131:
[----:B------:R-:W-:Y:S01]  /*7c80*/  ISETP.NE.AND P6, PT, R62, RZ, PT ;  /* 0x000000ff3e00720c */ /* 0x000fe20003fc5270 */
[----:B------:R-:W-:Y:S05]  /*7c90*/  WARPSYNC.ALL ;  /* 0x0000000000007948 */ /* 0x000fea0003800000 */
[----:B------:R-:W-:Y:S01]  /*7ca0*/  R2UR UR4, R25 ;  /* 0x00000000190472ca */ /* 0x000fe200000e0000 */
[----:B----4-:R-:W-:Y:S01]  /*7cb0*/  HADD2.F32 R3, -RZ, R28.H0_H0 ;  /* 0x2000001cff037230 */ /* 0x010fe20000004100 */
[----:B------:R-:W-:Y:S01]  /*7cc0*/  ISETP.NE.AND P0, PT, R61, RZ, PT ;  /* 0x000000ff3d00720c */ /* 0x000fe20003f05270 */
[----:B------:R-:W-:Y:S01]  /*7cd0*/  HADD2.F32 R20, -RZ, R30.H0_H0 ;  /* 0x2000001eff147230 */ /* 0x000fe20000004100 */
[----:B------:R-:W-:Y:S09]  /*7ce0*/  BSSY.RECONVERGENT B0, `(.L_x_132) ;  /* 0x0000058000007945 */ /* 0x000ff20003800200 */
[----:B-12---:R-:W1:Y:S02]  /*7cf0*/  LDTM.x16 R4, tmem[UR4+0x20] ;  /* 0x00002004000479ee */ /* 0x006e640008240000 */
        /* <DEDUP_REMOVED lines=59> */
[----:B------:R-:W-:Y:S02]  /*80b0*/  LEA R3, R26, UR43, 0x3 ;  /* 0x0000002b1a037c11 */ /* 0x000fe4000f8e18ff */
        /* <DEDUP_REMOVED lines=8> */
[----:B------:R-:W-:Y:S01]  /*8140*/  @P6 SHF.L.U32 R2, R60, 0x1f, RZ ;  /* 0x0000001f3c026819 */ /* 0x000fe200000006ff */
        /* <DEDUP_REMOVED lines=17> */
.L_x_133:
[----:B------:R-:W-:Y:S05]  /*8260*/  BSYNC.RECONVERGENT B0 ;  /* 0x0000000000007941 */ /* 0x000fea0003800200 */
.L_x_132:
        /* <DEDUP_REMOVED lines=19> */
.L_x_137:
[----:B------:R-:W-:Y:S05]  /*83a0*/  BSYNC B0 ;  /* 0x0000000000007941 */ /* 0x000fea0003800000 */
.L_x_136:
[----:B------:R-:W-:Y:S11]  /*83b0*/  ISETP.NE.AND P0, PT, R65, RZ, PT ;  /* 0x000000ff4100720c */ /* 0x000ff60003f05270 */
[----:B------:R-:W-:Y:S02]  /*83c0*/  @!UPT UIADD3 URZ, UPT, UPT, URZ, URZ, URZ ;  /* 0x000000fffffff290 */ /* 0x000fe4000fffe0ff */
[----:B------:R3:W4:Y:S04]  /*83d0*/  @P0 LDS.128 R28, [R26+UR43+0x200] ;  /* 0x0002002b1a1c0984 */ /* 0x0007280008000c00 */
[----:B------:R3:W1:Y:S02]  /*83e0*/  @P0 LDS.128 R36, [R66+0x200] ;  /* 0x0002000042240984 */ /* 0x0006640000000c00 */
.L_x_135:
[----:B------:R-:W-:Y:S05]  /*83f0*/  BSYNC B1 ;  /* 0x0000000000017941 */ /* 0x000fea0003800000 */
.L_x_134:
[----:B--2---:R-:W-:Y:S05]  /*8400*/  VIADD R0, R25, 0x30 ;  /* 0x0000003019007836 */ /* 0x004fea0000000000 */
[----:B------:R-:W-:Y:S04]  /*8410*/  SHF.R.U32.HI R0, RZ, 0x15, R0 ;  /* 0x00000015ff007819 */ /* 0x000fe80000011600 */
[----:B------:R-:W-:Y:S11]  /*8420*/  LOP3.LUT P0, RZ, R0, 0x3, R51, 0x48, !PT ;  /* 0x0000000300ff7812 */ /* 0x000ff60007804833 */
[----:B------:R-:W-:Y:S02]  /*8430*/  @!UPT UIADD3 URZ, UPT, UPT, URZ, URZ, URZ ;  /* 0x000000fffffff290 */ /* 0x000fe4000fffe0ff */
[----:B------:R-:W-:Y:S05]  /*8440*/  @!P0 BRA `(.L_x_139) ;  /* 0x0000000000408947 */ /* 0x000fea0003800000 */
[----:B------:R-:W2:Y:S01]  /*8450*/  LDCU.64 UR8, c[0x4][0x70] ;  /* 0x01000e00ff0877ac */ /* 0x000ea20008000a00 */
[----:B------:R-:W-:Y:S01]  /*8460*/  MOV R3, 0x0 ;  /* 0x0000000000037802 */ /* 0x000fe20000000f00 */
        /* <DEDUP_REMOVED lines=14> */
.L_x_139:
[----:B------:R-:W-:Y:S01]  /*8550*/  ISETP.NE.AND P0, PT, R61, RZ, PT ;  /* 0x000000ff3d00720c */ /* 0x000fe20003f05270 */
[----:B------:R-:W-:Y:S05]  /*8560*/  WARPSYNC.ALL ;  /* 0x0000000000007948 */ /* 0x000fea0003800000 */
[----:B------:R-:W-:Y:S01]  /*8570*/  R2UR UR4, R25 ;  /* 0x00000000190472ca */ /* 0x000fe200000e0000 */
[--C-:B----4-:R-:W-:Y:S01]  /*8580*/  HADD2.F32 R20, -RZ, R28.reuse.H0_H0 ;  /* 0x2000001cff147230 */ /* 0x110fe20000004100 */
[----:B------:R-:W-:Y:S01]  /*8590*/  IADD3 R54, PT, PT, R54, 0xc0, RZ ;  /* 0x000000c036367810 */ /* 0x000fe20007ffe0ff */
[----:B------:R-:W-:Y:S01]  /*85a0*/  HADD2.F32 R21, -RZ, R28.H1_H1 ;  /* 0x3000001cff157230 */ /* 0x000fe20000004100 */
[----:B------:R-:W-:Y:S01]  /*85b0*/  BSSY.RECONVERGENT B0, `(.L_x_140) ;  /* 0x0000054000007945 */ /* 0x000fe20003800200 */
[--C-:B------:R-:W-:Y:S01]  /*85c0*/  HADD2.F32 R25, -RZ, R29.reuse.H0_H0 ;  /* 0x2000001dff197230 */ /* 0x100fe20000004100 */
[----:B------:R-:W-:Y:S01]  /*85d0*/  LOP3.LUT R54, R54, 0xfefffff8, RZ, 0xc0, !PT ;  /* 0xfefffff836367812 */ /* 0x000fe200078ec0ff */
[----:B---3--:R-:W-:Y:S02]  /*85e0*/  HADD2.F32 R26, -RZ, R29.H1_H1 ;  /* 0x3000001dff1a7230 */ /* 0x008fe40000004100 */
[--C-:B------:R-:W-:Y:S02]  /*85f0*/  HADD2.F32 R28, -RZ, R30.reuse.H0_H0 ;  /* 0x2000001eff1c7230 */ /* 0x100fe40000004100 */
[----:B------:R-:W-:Y:S02]  /*8600*/  HADD2.F32 R29, -RZ, R30.H1_H1 ;  /* 0x3000001eff1d7230 */ /* 0x000fe40000004100 */
[----:B-1----:R-:W1:Y:S01]  /*8610*/  LDTM.x16 R4, tmem[UR4+0x30] ;  /* 0x00003004000479ee */ /* 0x002e620008240000 */
[----:B------:R-:W-:Y:S01]  /*8620*/  NOP ;  /* 0x0000000000007918 */ /* 0x000fe20000000000 */
[----:B-1----:R1:W-:Y:S01]  /*8630*/  SYNCS.ARRIVE.TRANS64.RED.A1T0 RZ, [R54+URZ], RZ ;  /* 0x000000ff36ff79a7 */ /* 0x0023e200081004ff */
[--C-:B------:R-:W-:Y:S02]  /*8640*/  HADD2.F32 R30, -RZ, R31.reuse.H0_H0 ;  /* 0x2000001fff1e7230 */ /* 0x100fe40000004100 */
[----:B------:R-:W-:Y:S02]  /*8650*/  HADD2.F32 R31, -RZ, R31.H1_H1 ;  /* 0x3000001fff1f7230 */ /* 0x000fe40000004100 */
        /* <DEDUP_REMOVED lines=8> */
[C---:B------:R-:W-:Y:S01]  /*86e0*/  FMUL R4, R24.reuse, R4 ;  /* 0x0000000418047220 */ /* 0x040fe20000400000 */
[C---:B------:R-:W-:Y:S01]  /*86f0*/  FMUL R5, R24.reuse, R5 ;  /* 0x0000000518057220 */ /* 0x040fe20000400000 */
[C---:B------:R-:W-:Y:S01]  /*8700*/  FMUL R6, R24.reuse, R6 ;  /* 0x0000000618067220 */ /* 0x040fe20000400000 */
[C---:B------:R-:W-:Y:S01]  /*8710*/  FMUL R7, R24.reuse, R7 ;  /* 0x0000000718077220 */ /* 0x040fe20000400000 */
[C---:B------:R-:W-:Y:S01]  /*8720*/  FFMA R4, R27.reuse, R20, R4 ;  /* 0x000000141b047223 */ /* 0x040fe20000000004 */
        /* <DEDUP_REMOVED lines=15> */
[C---:B------:R-:W-:Y:S01]  /*8820*/  FMUL R12, R24.reuse, R16 ;  /* 0x00000010180c7220 */ /* 0x040fe20000400000 */
[C---:B------:R-:W-:Y:S01]  /*8830*/  FFMA R0, R27.reuse, R32, R0 ;  /* 0x000000201b007223 */ /* 0x040fe20000000000 */
[C---:B------:R-:W-:Y:S01]  /*8840*/  FMUL R13, R24.reuse, R17 ;  /* 0x00000011180d7220 */ /* 0x040fe20000400000 */
[----:B------:R-:W-:Y:S01]  /*8850*/  FFMA R2, R27, R33, R2 ;  /* 0x000000211b027223 */ /* 0x000fe20000000002 */
[----:B------:R-:W-:Y:S01]  /*8860*/  F2FP.F16.F32.PACK_AB R4, R5, R4 ;  /* 0x000000040504723e */ /* 0x000fe200000000ff */
[C---:B------:R-:W-:Y:S01]  /*8870*/  FMUL R14, R24.reuse, R18 ;  /* 0x00000012180e7220 */ /* 0x040fe20000400000 */
[----:B------:R-:W-:Y:S01]  /*8880*/  FFMA R3, R27, R34, R3 ;  /* 0x000000221b037223 */ /* 0x000fe20000000003 */
[----:B------:R-:W-:Y:S01]  /*8890*/  F2FP.F16.F32.PACK_AB R5, R7, R6 ;  /* 0x000000060705723e */ /* 0x000fe200000000ff */
[----:B------:R-:W-:Y:S01]  /*88a0*/  FFMA R15, R27, R35, R15 ;  /* 0x000000231b0f7223 */ /* 0x000fe2000000000f */
[----:B------:R-:W-:Y:S01]  /*88b0*/  FMUL R19, R24, R19 ;  /* 0x0000001318137220 */ /* 0x000fe20000400000 */
[----:B------:R-:W-:Y:S01]  /*88c0*/  F2FP.F16.F32.PACK_AB R6, R9, R8 ;  /* 0x000000080906723e */ /* 0x000fe200000000ff */
[----:B------:R-:W-:Y:S01]  /*88d0*/  FFMA R12, R27, R36, R12 ;  /* 0x000000241b0c7223 */ /* 0x000fe2000000000c */
[----:B------:R-:W-:Y:S01]  /*88e0*/  F2FP.F16.F32.PACK_AB R7, R11, R10 ;  /* 0x0000000a0b07723e */ /* 0x000fe200000000ff */
[C---:B------:R-:W-:Y:S01]  /*88f0*/  FFMA R13, R27.reuse, R37, R13 ;  /* 0x000000251b0d7223 */ /* 0x040fe2000000000d */
[C---:B------:R-:W-:Y:S01]  /*8900*/  FFMA R14, R27.reuse, R38, R14 ;  /* 0x000000261b0e7223 */ /* 0x040fe2000000000e */
[----:B------:R-:W-:Y:S01]  /*8910*/  FFMA R19, R27, R39, R19 ;  /* 0x000000271b137223 */ /* 0x000fe20000000013 */
[----:B------:R-:W-:Y:S01]  /*8920*/  F2FP.F16.F32.PACK_AB R16, R2, R0 ;  /* 0x000000000210723e */ /* 0x000fe200000000ff */
[----:B------:R1:W-:Y:S01]  /*8930*/  STS.128 [R57+UR43+0x3200], R4 ;  /* 0x0032000439007988 */ /* 0x0003e20008000c2b */
        /* <DEDUP_REMOVED lines=27> */
.L_x_141:
[----:B------:R-:W-:Y:S05]  /*8af0*/  BSYNC.RECONVERGENT B0 ;  /* 0x0000000000007941 */ /* 0x000fea0003800200 */
.L_x_140:
[----:B------:R-:W-:Y:S01]  /*8b00*/  BAR.SYNC.DEFER_BLOCKING 0x1, 0x80 ;  /* 0x0042000000007b1d */ /* 0x000fe20000010000 */
[----:B------:R-:W-:Y:S01]  /*8b10*/  UISETP.NE.AND UP0, UPT, UR52, -0x4, UPT ;  /* 0xfffffffc3400788c */ /* 0x000fe2000bf05270 */
[----:B------:R-:W-:Y:S08]  /*8b20*/  IADD3 R22, PT, PT, R22, 0x1, RZ ;  /* 0x0000000116167810 */ /* 0x000ff00007ffe0ff */
[----:B------:R-:W-:Y:S05]  /*8b30*/  BRA.U !UP0, `(.L_x_142) ;  /* 0x0000000108287547 */ /* 0x000fea000b800000 */
[----:B------:R-:W-:Y:S01]  /*8b40*/  ISETP.NE.AND P0, PT, R62, RZ, PT ;  /* 0x000000ff3e00720c */ /* 0x000fe20003f05270 */
[----:B------:R-:W-:Y:S01]  /*8b50*/  IMAD.U32 R2, RZ, RZ, UR46 ;  /* 0x0000002eff027e24 */ /* 0x000fe2000f8e00ff */
[----:B------:R-:W-:Y:S01]  /*8b60*/  UIADD3 UR4, UPT, UPT, UR46, 0x1, URZ ;  /* 0x000000012e047890 */ /* 0x000fe2000fffe0ff */
[----:B------:R-:W-:Y:S03]  /*8b70*/  IMAD.U32 R0, RZ, RZ, UR47 ;  /* 0x0000002fff007e24 */ /* 0x000fe6000f8e00ff */
[----:B------:R-:W-:Y:S04]  /*8b80*/  UISETP.NE.AND UP0, UPT, UR4, 0x4, UPT ;  /* 0x000000040400788c */ /* 0x000fe8000bf05270 */
[----:B------:R-:W-:Y:S03]  /*8b90*/  USEL UR46, UR4, URZ, UP0 ;  /* 0x000000ff042e7287 */ /* 0x000fe60008000000 */
[----:B------:R-:W-:Y:S05]  /*8ba0*/  @P0 LEA R2, R2, UR43, 0x3 ;  /* 0x0000002b02020c11 */ /* 0x000fea000f8e18ff */
[----:B------:R-:W-:Y:S05]  /*8bb0*/  @P0 VIADD R2, R2, 0x50 ;  /* 0x0000005002020836 */ /* 0x000fea0000000000 */
[----:B------:R-:W-:Y:S04]  /*8bc0*/  @P0 PRMT R0, R0, 0x654, R2 ;  /* 0x0000065400000816 */ /* 0x000fe80000000002 */
[----:B------:R2:W-:Y:S03]  /*8bd0*/  @P0 SYNCS.ARRIVE.TRANS64.RED.A1T0 RZ, [R0+URZ], RZ ;  /* 0x000000ff00ff09a7 */ /* 0x0005e600081004ff */
.L_x_142:
[----:B------:R-:W-:Y:S01]  /*8be0*/  R2UR UR4, R52 ;  /* 0x00000000340472ca */ /* 0x000fe200000e0000 */
[----:B------:R-:W-:Y:S01]  /*8bf0*/  UISETP.NE.AND UP0, UPT, UR62, URZ, UPT ;  /* 0x000000ff3e00728c */ /* 0x000fe2000bf05270 */
[----:B------:R-:W-:Y:S01]  /*8c00*/  ISETP.NE.AND P0, PT, R56, 0x2, PT ;  /* 0x000000023800780c */ /* 0x000fe20003f05270 */
[----:B------:R-:W-:Y:S01]  /*8c10*/  UIADD3 UR28, UPT, UPT, UR38, UR63, URZ ;  /* 0x0000003f261c7290 */ /* 0x000fe2000fffe0ff */
[----:B------:R-:W-:Y:S01]  /*8c20*/  ISETP.NE.AND P1, PT, R22, 0x4, PT ;  /* 0x000000041600780c */ /* 0x000fe20003f25270 */
[----:B------:R-:W-:Y:S01]  /*8c30*/  UIADD3 UR52, UPT, UPT, UR52, 0x4, URZ ;  /* 0x0000000434347890 */ /* 0x000fe2000fffe0ff */
[----:B------:R-:W-:Y:S01]  /*8c40*/  SEL R2, RZ, 0x1, P0 ;  /* 0x00000001ff027807 */ /* 0x000fe20000000000 */
[----:B------:R-:W-:Y:S01]  /*8c50*/  UMOV UR36, UR61 ;  /* 0x0000003d00247c82 */ /* 0x000fe20008000000 */
[----:B--2---:R-:W-:Y:S02]  /*8c60*/  SEL R0, RZ, 0x1, P1 ;  /* 0x00000001ff007807 */ /* 0x004fe40000800000 */
[----:B------:R-:W-:Y:S02]  /*8c70*/  LOP3.LUT R58, R58, R2, RZ, 0x3c, !PT ;  /* 0x000000023a3a7212 */ /* 0x000fe400078e3cff */
[----:B------:R-:W-:Y:S01]  /*8c80*/  LOP3.LUT R59, R59, R0, RZ, 0x3c, !PT ;  /* 0x000000003b3b7212 */ /* 0x000fe200078e3cff */
[----:B------:R-:W-:Y:S01]  /*8c90*/  UIADD3 UR20, UPT, UPT, UR37, UR4, URZ ;  /* 0x0000000425147290 */ /* 0x000fe2000fffe0ff */
[----:B------:R-:W-:Y:S02]  /*8ca0*/  SEL R56, R56, RZ, P0 ;  /* 0x000000ff38387207 */ /* 0x000fe40000000000 */
[----:B------:R-:W-:Y:S01]  /*8cb0*/  SEL R22, R22, RZ, P1 ;  /* 0x000000ff16167207 */ /* 0x000fe20000800000 */
[----:B------:R-:W-:Y:S08]  /*8cc0*/  BRA.U UP0, `(.L_x_143) ;  /* 0xffffffcd00787547 */ /* 0x000ff0000b83ffff */
[----:B------:R-:W2:Y:S01]  /*8cd0*/  LDCU.64 UR4, c[0x0][0x888] ;  /* 0x00011100ff0477ac */ /* 0x000ea20008000a00 */
[----:B------:R-:W3:Y:S01]  /*8ce0*/  LDCU.64 UR6, c[0x0][0x890] ;  /* 0x00011200ff0677ac */ /* 0x000ee20008000a00 */
[----:B--2---:R-:W-:Y:S02]  /*8cf0*/  ISETP.NE.U32.AND P2, PT, RZ, UR4, PT ;  /* 0x00000004ff007c0c */ /* 0x004fe4000bf45070 */
[----:B---3--:R-:W-:Y:S02]  /*8d00*/  ISETP.NE.U32.AND P1, PT, RZ, UR6, PT ;  /* 0x00000006ff007c0c */ /* 0x008fe4000bf25070 */
[----:B------:R-:W-:Y:S02]  /*8d10*/  ISETP.NE.AND.EX P2, PT, RZ, UR5, PT, P2 ;  /* 0x00000005ff007c0c */ /* 0x000fe4000bf45320 */
[----:B------:R-:W-:-:S13]  /*8d20*/  ISETP.NE.AND.EX P0, PT, RZ, UR7, PT, P1 ;  /* 0x00000007ff007c0c */ /* 0x000fda000bf05310 */
[----:B------:R-:W-:Y:S05]  /*8d30*/  @P2 BRA P0, `(.L_x_144) ;  /* 0x00000000003c2947 */ /* 0x000fea0000000000 */
[----:B------:R-:W-:-:S13]  /*8d40*/  ISETP.NE.AND.EX P1, PT, RZ, UR7, PT, P1 ;  /* 0x00000007ff007c0c */ /* 0x000fda000bf25310 */
[----:B------:R-:W-:Y:S05]  /*8d50*/  @P1 BRA `(.L_x_145) ;  /* 0x00000000000c1947 */ /* 0x000fea0003800000 */
[----:B------:R-:W-:-:S13]  /*8d60*/  FSETP.NEU.AND P0, PT, R27, RZ, PT ;  /* 0x000000ff1b00720b */ /* 0x000fda0003f0d000 */
[----:B------:R-:W-:Y:S05]  /*8d70*/  @!P0 EXIT ;  /* 0x000000000000894d */ /* 0x000fea0003800000 */
[----:B------:R-:W-:Y:S05]  /*8d80*/  BRA `(.L_x_144) ;  /* 0x0000000000287947 */ /* 0x000fea0003800000 */
.L_x_145:
[----:B------:R-:W-:Y:S01]  /*8d90*/  ISETP.NE.AND P0, PT, R55, RZ, PT ;  /* 0x000000ff3700720c */ /* 0x000fe20003f05270 */
[----:B------:R-:W-:-:S12]  /*8da0*/  BSSY.RECONVERGENT B0, `(.L_x_144) ;  /* 0x0000008000007945 */ /* 0x000fd80003800200 */
[----:B------:R-:W-:Y:S05]  /*8db0*/  @P0 BRA `(.L_x_146) ;  /* 0x0000000000100947 */ /* 0x000fea0003800000 */
[----:B------:R-:W-:-:S04]  /*8dc0*/  ISETP.NE.U32.AND P0, PT, RZ, UR4, PT ;  /* 0x00000004ff007c0c */ /* 0x000fc8000bf05070 */
[----:B------:R-:W-:-:S13]  /*8dd0*/  ISETP.NE.AND.EX P0, PT, RZ, UR5, PT, P0 ;  /* 0x00000005ff007c0c */ /* 0x000fda000bf05300 */
[----:B------:R-:W-:Y:S05]  /*8de0*/  @!P0 EXIT ;  /* 0x000000000000894d */ /* 0x000fea0003800000 */
[----:B------:R-:W-:Y:S05]  /*8df0*/  BRA `(.L_x_147) ;  /* 0x0000000000087947 */ /* 0x000fea0003800000 */
.L_x_146:
[----:B------:R-:W-:-:S13]  /*8e00*/  FSETP.NEU.AND P0, PT, R27, RZ, PT ;  /* 0x000000ff1b00720b */ /* 0x000fda0003f0d000 */
[----:B------:R-:W-:Y:S05]  /*8e10*/  @!P0 EXIT ;  /* 0x000000000000894d */ /* 0x000fea0003800000 */
.L_x_147:
[----:B------:R-:W-:Y:S05]  /*8e20*/  BSYNC.RECONVERGENT B0 ;  /* 0x0000000000007941 */ /* 0x000fea0003800200 */
.L_x_144:
[----:B------:R-:W-:Y:S01]  /*8e30*/  ULEA UR6, UR46, UR43, 0x3 ;  /* 0x0000002b2e067291 */ /* 0x000fe2000f8e18ff */
[----:B------:R-:W-:-:S04]  /*8e40*/  DEPBAR.LE SB0, 0x0 ;  /* 0x000080000000791a */ /* 0x000fc80000000000 */
[----:B------:R-:W-:-:S04]  /*8e50*/  UIADD3 UR6, UPT, UPT, UR6, 0x50, URZ ;  /* 0x0000005006067890 */ /* 0x000fc8000fffe0ff */
[----:B------:R-:W-:-:S09]  /*8e60*/  UPRMT UR6, UR47, 0x654, UR6 ;  /* 0x000006542f067896 */ /* 0x000fd20008000006 */
[----:B------:R-:W-:Y:S01]  /*8e70*/  SYNCS.ARRIVE.TRANS64.RED.A1T0 RZ, [UR6], RZ ;  /* 0x000000ffffff79a7 */ /* 0x000fe20008100406 */
[----:B------:R-:W-:Y:S05]  /*8e80*/  EXIT ;  /* 0x000000000000794d */ /* 0x000fea0003800000 */
.L_x_24:
[----:B--2---:R2:W3:Y:S02]  /*8e90*/  SYNCS.PHASECHK.TRANS64.TRYWAIT P0, [R0+URZ+0xf0], R2 ;  /* 0x0000f002000075a7 */ /* 0x0044e400080011ff */
[----:B---3--:R-:W-:Y:S05]  /*8ea0*/  @!P0 NANOSLEEP.SYNCS 0x989680 ;  /* 0x009896800000895d */ /* 0x008fea0003900000 */
[----:B------:R-:W3:Y:S02]  /*8eb0*/  @!P0 SYNCS.PHASECHK.TRANS64 P0, [R0+URZ+0xf0], R2 ;  /* 0x0000f002000085a7 */ /* 0x000ee400080010ff */
[----:B---3--:R-:W-:Y:S05]  /*8ec0*/  @!P0 BRA `(.L_x_24) ;  /* 0xfffffffc00f08947 */ /* 0x008fea000383ffff */
[----:B------:R-:W-:Y:S05]  /*8ed0*/  BRA `(.L_x_148) ;  /* 0xffffff8c00207947 */ /* 0x000fea000383ffff */
.L_x_27:
[----:B-1----:R-:W-:-:S07]  /*8ee0*/  MOV R0, UR33 ;  /* 0x0000002100007c02 */ /* 0x002fce0008000f00 */
.L_x_149:
[----:B-1----:R1:W2:Y:S02]  /*8ef0*/  SYNCS.PHASECHK.TRANS64.TRYWAIT P0, [R0+URZ+0x18], R3 ;  /* 0x00001803000075a7 */ /* 0x0022a400080011ff */
[----:B--2---:R-:W-:Y:S05]  /*8f00*/  @!P0 NANOSLEEP.SYNCS 0x989680 ;  /* 0x009896800000895d */ /* 0x004fea0003900000 */
[----:B------:R-:W2:Y:S02]  /*8f10*/  @!P0 SYNCS.PHASECHK.TRANS64 P0, [R0+URZ+0x18], R3 ;  /* 0x00001803000085a7 */ /* 0x000ea400080010ff */
[----:B--2---:R-:W-:Y:S05]  /*8f20*/  @!P0 BRA `(.L_x_149) ;  /* 0xfffffffc00f08947 */ /* 0x004fea000383ffff */
[----:B------:R-:W-:Y:S05]  /*8f30*/  BRA `(.L_x_26) ;  /* 0xffffff8c007c7947 */ /* 0x000fea000383ffff */
.L_x_34:
[----:B-1----:R-:W-:-:S07]  /*8f40*/  MOV R0, UR17 ;  /* 0x0000001100007c02 */ /* 0x002fce0008000f00 */
.L_x_150:
[----:B-1----:R1:W2:Y:S02]  /*8f50*/  SYNCS.PHASECHK.TRANS64.TRYWAIT P0, [R0+URZ+0x18], R3 ;  /* 0x00001803000075a7 */ /* 0x0022a400080011ff */
[----:B--2---:R-:W-:Y:S05]  /*8f60*/  @!P0 NANOSLEEP.SYNCS 0x989680 ;  /* 0x009896800000895d */ /* 0x004fea0003900000 */
[----:B------:R-:W2:Y:S02]  /*8f70*/  @!P0 SYNCS.PHASECHK.TRANS64 P0, [R0+URZ+0x18], R3 ;  /* 0x00001803000085a7 */ /* 0x000ea400080010ff */
[----:B--2---:R-:W-:Y:S05]  /*8f80*/  @!P0 BRA `(.L_x_150) ;  /* 0xfffffffc00f08947 */ /* 0x004fea000383ffff */
[----:B------:R-:W-:Y:S05]  /*8f90*/  BRA `(.L_x_33) ;  /* 0xffffff90004c7947 */ /* 0x000fea000383ffff */
.L_x_39:
[----:B-1----:R1:W2:Y:S02]  /*8fa0*/  SYNCS.PHASECHK.TRANS64.TRYWAIT P0, [R3+URZ+0x80], R0 ;  /* 0x00008000030075a7 */ /* 0x0022a400080011ff */
[----:B--2---:R-:W-:Y:S05]  /*8fb0*/  @!P0 NANOSLEEP.SYNCS 0x989680 ;  /* 0x009896800000895d */ /* 0x004fea0003900000 */
[----:B------:R-:W2:Y:S02]  /*8fc0*/  @!P0 SYNCS.PHASECHK.TRANS64 P0, [R3+URZ+0x80], R0 ;  /* 0x00008000030085a7 */ /* 0x000ea400080010ff */
[----:B--2---:R-:W-:Y:S05]  /*8fd0*/  @!P0 BRA `(.L_x_39) ;  /* 0xfffffffc00f08947 */ /* 0x004fea000383ffff */
[----:B------:R-:W-:Y:S05]  /*8fe0*/  BRA `(.L_x_151) ;  /* 0xffffff9400047947 */ /* 0x000fea000383ffff */
.L_x_43:
[----:B------:R-:W-:-:S07]  /*8ff0*/  MOV R0, UR4 ;  /* 0x0000000400007c02 */ /* 0x000fce0008000f00 */
.L_x_152:
[----:B-1----:R1:W2:Y:S02]  /*9000*/  SYNCS.PHASECHK.TRANS64.TRYWAIT P0, [R0+URZ], R2 ;  /* 0x00000002000075a7 */ /* 0x0022a400080011ff */
[----:B--2---:R-:W-:Y:S05]  /*9010*/  @!P0 NANOSLEEP.SYNCS 0x989680 ;  /* 0x009896800000895d */ /* 0x004fea0003900000 */
[----:B------:R-:W2:Y:S02]  /*9020*/  @!P0 SYNCS.PHASECHK.TRANS64 P0, [R0+URZ], R2 ;  /* 0x00000002000085a7 */ /* 0x000ea400080010ff */
[----:B--2---:R-:W-:Y:S05]  /*9030*/  @!P0 BRA `(.L_x_152) ;  /* 0xfffffffc00f08947 */ /* 0x004fea000383ffff */
[----:B------:R-:W-:Y:S05]  /*9040*/  BRA `(.L_x_153) ;  /* 0xffffff9800ac7947 */ /* 0x000fea000383ffff */
.L_x_44:
[----:B------:R-:W-:-:S07]  /*9050*/  MOV R0, UR5 ;  /* 0x0000000500007c02 */ /* 0x000fce0008000f00 */
.L_x_154:
[----:B-1----:R1:W2:Y:S02]  /*9060*/  SYNCS.PHASECHK.TRANS64.TRYWAIT P0, [R0+URZ], R2 ;  /* 0x00000002000075a7 */ /* 0x0022a400080011ff */
[----:B--2---:R-:W-:Y:S05]  /*9070*/  @!P0 NANOSLEEP.SYNCS 0x989680 ;  /* 0x009896800000895d */ /* 0x004fea0003900000 */
[----:B------:R-:W2:Y:S02]  /*9080*/  @!P0 SYNCS.PHASECHK.TRANS64 P0, [R0+URZ], R2 ;  /* 0x00000002000085a7 */ /* 0x000ea400080010ff */
[----:B--2---:R-:W-:Y:S05]  /*9090*/  @!P0 BRA `(.L_x_154) ;  /* 0xfffffffc00f08947 */ /* 0x004fea000383ffff */
[----:B------:R-:W-:Y:S05]  /*90a0*/  BRA `(.L_x_155) ;  /* 0xffffff9800b87947 */ /* 0x000fea000383ffff */
.L_x_47:
[----:B--2---:R2:W3:Y:S02]  /*90b0*/  SYNCS.PHASECHK.TRANS64.TRYWAIT P0, [R2+URZ+0xe0], R4 ;  /* 0x0000e004020075a7 */ /* 0x0044e400080011ff */
[----:B---3--:R-:W-:Y:S05]  /*90c0*/  @!P0 NANOSLEEP.SYNCS 0x989680 ;  /* 0x009896800000895d */ /* 0x008fea0003900000 */
[----:B------:R-:W3:Y:S02]  /*90d0*/  @!P0 SYNCS.PHASECHK.TRANS64 P0, [R2+URZ+0xe0], R4 ;  /* 0x0000e004020085a7 */ /* 0x000ee400080010ff */
[----:B---3--:R-:W-:Y:S05]  /*90e0*/  @!P0 BRA `(.L_x_47) ;  /* 0xfffffffc00f08947 */ /* 0x008fea000383ffff */
[----:B------:R-:W-:Y:S05]  /*90f0*/  BRA `(.L_x_156) ;  /* 0xffffff9c00147947 */ /* 0x000fea000383ffff */
.L_x_48:
[----:B------:R-:W-:-:S07]  /*9100*/  MOV R2, UR4 ;  /* 0x0000000400027c02 */ /* 0x000fce0008000f00 */
.L_x_157:
[----:B--2---:R2:W3:Y:S02]  /*9110*/  SYNCS.PHASECHK.TRANS64.TRYWAIT P0, [R2+URZ+0x90], R5 ;  /* 0x00009005020075a7 */ /* 0x0044e400080011ff */
[----:B---3--:R-:W-:Y:S05]  /*9120*/  @!P0 NANOSLEEP.SYNCS 0x989680 ;  /* 0x009896800000895d */ /* 0x008fea0003900000 */
[----:B------:R-:W3:Y:S02]  /*9130*/  @!P0 SYNCS.PHASECHK.TRANS64 P0, [R2+URZ+0x90], R5 ;  /* 0x00009005020085a7 */ /* 0x000ee400080010ff */
[----:B---3--:R-:W-:Y:S05]  /*9140*/  @!P0 BRA `(.L_x_157) ;  /* 0xfffffffc00f08947 */ /* 0x008fea000383ffff */
[----:B------:R-:W-:Y:S05]  /*9150*/  BRA `(.L_x_158) ;  /* 0xffffff9c00247947 */ /* 0x000fea000383ffff */
.L_x_49:
[----:B--2---:R2:W3:Y:S02]  /*9160*/  SYNCS.PHASECHK.TRANS64.TRYWAIT P1, [R2+URZ+0x80], R4 ;  /* 0x00008004020075a7 */ /* 0x0044e400080211ff */
[----:B---3--:R-:W-:Y:S05]  /*9170*/  @!P1 NANOSLEEP.SYNCS 0x989680 ;  /* 0x009896800000995d */ /* 0x008fea0003900000 */
[----:B------:R-:W3:Y:S02]  /*9180*/  @!P1 SYNCS.PHASECHK.TRANS64 P1, [R2+URZ+0x80], R4 ;  /* 0x00008004020095a7 */ /* 0x000ee400080210ff */
[----:B---3--:R-:W-:Y:S05]  /*9190*/  @!P1 BRA `(.L_x_49) ;  /* 0xfffffffc00f09947 */ /* 0x008fea000383ffff */
[----:B------:R-:W-:Y:S05]  /*91a0*/  BRA `(.L_x_159) ;  /* 0xffffff9c00547947 */ /* 0x000fea000383ffff */
.L_x_52:
[----:B------:R-:W-:-:S07]  /*91b0*/  MOV R0, UR4 ;  /* 0x0000000400007c02 */ /* 0x000fce0008000f00 */
.L_x_160:
[----:B--2---:R2:W3:Y:S02]  /*91c0*/  SYNCS.PHASECHK.TRANS64.TRYWAIT P0, [R0+URZ+0x90], R2 ;  /* 0x00009002000075a7 */ /* 0x0044e400080011ff */
[----:B---3--:R-:W-:Y:S05]  /*91d0*/  @!P0 NANOSLEEP.SYNCS 0x989680 ;  /* 0x009896800000895d */ /* 0x008fea0003900000 */
[----:B------:R-:W3:Y:S02]  /*91e0*/  @!P0 SYNCS.PHASECHK.TRANS64 P0, [R0+URZ+0x90], R2 ;  /* 0x00009002000085a7 */ /* 0x000ee400080010ff */
[----:B---3--:R-:W-:Y:S05]  /*91f0*/  @!P0 BRA `(.L_x_160) ;  /* 0xfffffffc00f08947 */ /* 0x008fea000383ffff */
[----:B------:R-:W-:Y:S05]  /*9200*/  BRA `(.L_x_51) ;  /* 0xffffff9c00a87947 */ /* 0x000fea000383ffff */
.L_x_61:
[----:B--2---:R-:W-:-:S04]  /*9210*/  MOV R5, UR5 ;  /* 0x0000000500057c02 */ /* 0x004fc80008000f00 */
[----:B------:R2:W3:Y:S03]  /*9220*/  SYNCS.PHASECHK.TRANS64.TRYWAIT P0, [R5+URZ+0x8], R6 ;  /* 0x00000806050075a7 */ /* 0x0004e600080011ff */
[----:B---3--:R-:W-:Y:S05]  /*9230*/  @!P0 NANOSLEEP.SYNCS 0x989680 ;  /* 0x009896800000895d */ /* 0x008fea0003900000 */
[----:B------:R-:W3:Y:S02]  /*9240*/  @!P0 SYNCS.PHASECHK.TRANS64 P0, [R5+URZ+0x8], R6 ;  /* 0x00000806050085a7 */ /* 0x000ee400080010ff */
[----:B---3--:R-:W-:Y:S05]  /*9250*/  @!P0 BRA `(.L_x_61) ;  /* 0xfffffffc00ec8947 */ /* 0x008fea000383ffff */
[----:B------:R-:W-:Y:S05]  /*9260*/  BRA `(.L_x_60) ;  /* 0xffffffa0005c7947 */ /* 0x000fea000383ffff */
.L_x_63:
[----:B------:R-:W-:Y:S01]  /*9270*/  BSSY B0, `(.L_x_161) ;  /* 0x0000006000007945 */ /* 0x000fe20003800000 */
[----:B------:R-:W-:-:S07]  /*9280*/  MOV R15, 0xffffffff ;  /* 0xffffffff000f7802 */ /* 0x000fce0000000f00 */
[----:B-12--5:R-:W-:Y:S05]  /*9290*/  WARPSYNC.COLLECTIVE R15, `(.L_x_162) ;  /* 0x000000000f0c7348 */ /* 0x026fea0003c00000 */
[----:B------:R-:W-:Y:S02]  /*92a0*/  ELECT P6, UR79, PT ;  /* 0x00000000004f782f */ /* 0x000fe400038c0000 */
[----:B------:R-:W-:Y:S01]  /*92b0*/  MOV R14, UR79 ;  /* 0x0000004f000e7c02 */ /* 0x000fe20008000f00 */
[----:B-12--5:R-:W-:Y:S10]  /*92c0*/  ENDCOLLECTIVE ;  /* 0x000000000000791b */ /* 0x026ff40003800000 */
.L_x_162:
[----:B------:R-:W-:Y:S05]  /*92d0*/  BSYNC B0 ;  /* 0x0000000000007941 */ /* 0x000fea0003800000 */
.L_x_161:
[----:B------:R-:W-:Y:S05]  /*92e0*/  BRA `(.L_x_163) ;  /* 0xffffffa0008c7947 */ /* 0x000fea000383ffff */
.L_x_65:
[----:B--2---:R-:W-:-:S04]  /*92f0*/  MOV R0, UR5 ;  /* 0x0000000500007c02 */ /* 0x004fc80008000f00 */
[----:B------:R2:W3:Y:S03]  /*9300*/  SYNCS.PHASECHK.TRANS64.TRYWAIT P0, [R0+URZ+0x8], R4 ;  /* 0x00000804000075a7 */ /* 0x0004e600080011ff */
[----:B---3--:R-:W-:Y:S05]  /*9310*/  @!P0 NANOSLEEP.SYNCS 0x989680 ;  /* 0x009896800000895d */ /* 0x008fea0003900000 */
[----:B------:R-:W3:Y:S02]  /*9320*/  @!P0 SYNCS.PHASECHK.TRANS64 P0, [R0+URZ+0x8], R4 ;  /* 0x00000804000085a7 */ /* 0x000ee400080010ff */
[----:B---3--:R-:W-:Y:S05]  /*9330*/  @!P0 BRA `(.L_x_65) ;  /* 0xfffffffc00ec8947 */ /* 0x008fea000383ffff */
[----:B------:R-:W-:Y:S05]  /*9340*/  BRA `(.L_x_64) ;  /* 0xffffffa000907947 */ /* 0x000fea000383ffff */
.L_x_66:
[----:B-1----:R1:W2:Y:S02]  /*9350*/  SYNCS.PHASECHK.TRANS64.TRYWAIT P0, [R0+URZ+0x80], R4 ;  /* 0x00008004000075a7 */ /* 0x0022a400080011ff */
[----:B--2---:R-:W-:Y:S05]  /*9360*/  @!P0 NANOSLEEP.SYNCS 0x989680 ;  /* 0x009896800000895d */ /* 0x004fea0003900000 */
[----:B------:R-:W2:Y:S02]  /*9370*/  @!P0 SYNCS.PHASECHK.TRANS64 P0, [R0+URZ+0x80], R4 ;  /* 0x00008004000085a7 */ /* 0x000ea400080010ff */
[----:B--2---:R-:W-:Y:S05]  /*9380*/  @!P0 BRA `(.L_x_66) ;  /* 0xfffffffc00f08947 */ /* 0x004fea000383ffff */
[----:B------:R-:W-:Y:S05]  /*9390*/  BRA `(.L_x_164) ;  /* 0xffffffa400787947 */ /* 0x000fea000383ffff */
.L_x_68:
[----:B------:R-:W-:-:S07]  /*93a0*/  MOV R0, UR31 ;  /* 0x0000001f00007c02 */ /* 0x000fce0008000f00 */
.L_x_165:
[----:B-1----:R1:W2:Y:S02]  /*93b0*/  SYNCS.PHASECHK.TRANS64.TRYWAIT P0, [R0+URZ+0xc0], R4 ;  /* 0x0000c004000075a7 */ /* 0x0022a400080011ff */
[----:B--2---:R-:W-:Y:S05]  /*93c0*/  @!P0 NANOSLEEP.SYNCS 0x989680 ;  /* 0x009896800000895d */ /* 0x004fea0003900000 */
[----:B------:R-:W2:Y:S02]  /*93d0*/  @!P0 SYNCS.PHASECHK.TRANS64 P0, [R0+URZ+0xc0], R4 ;  /* 0x0000c004000085a7 */ /* 0x000ea400080010ff */
[----:B--2---:R-:W-:Y:S05]  /*93e0*/  @!P0 BRA `(.L_x_165) ;  /* 0xfffffffc00f08947 */ /* 0x004fea000383ffff */
[----:B------:R-:W-:Y:S05]  /*93f0*/  BRA `(.L_x_166) ;  /* 0xffffffa400c47947 */ /* 0x000fea000383ffff */
.L_x_71:
[----:B------:R-:W-:Y:S07]  /*9400*/  MOV R0, UR5 ;  /* 0x0000000500007c02 */ /* 0x000fee0008000f00 */
.L_x_167:
[----:B-1----:R1:W2:Y:S02]  /*9410*/  SYNCS.PHASECHK.TRANS64.TRYWAIT P0, [R0+URZ], R4 ;  /* 0x00000004000075a7 */ /* 0x0022a400080011ff */
[----:B--2---:R-:W-:Y:S05]  /*9420*/  @!P0 NANOSLEEP.SYNCS 0x989680 ;  /* 0x009896800000895d */ /* 0x004fea0003900000 */
[----:B------:R-:W2:Y:S02]  /*9430*/  @!P0 SYNCS.PHASECHK.TRANS64 P0, [R0+URZ], R4 ;  /* 0x00000004000085a7 */ /* 0x000ea400080010ff */
[----:B--2---:R-:W-:Y:S05]  /*9440*/  @!P0 BRA `(.L_x_167) ;  /* 0xfffffffc00f08947 */ /* 0x004fea000383ffff */
[----:B------:R-:W-:Y:S05]  /*9450*/  BRA `(.L_x_70) ;  /* 0xffffffa400d87947 */ /* 0x000fea000383ffff */
.L_x_75:
[----:B-1----:R-:W-:-:S07]  /*9460*/  MOV R0, UR4 ;  /* 0x0000000400007c02 */ /* 0x002fce0008000f00 */
.L_x_168:
[----:B-1----:R1:W2:Y:S02]  /*9470*/  SYNCS.PHASECHK.TRANS64.TRYWAIT P0, [R0+URZ], R2 ;  /* 0x00000002000075a7 */ /* 0x0022a400080011ff */
[----:B--2---:R-:W-:Y:S05]  /*9480*/  @!P0 NANOSLEEP.SYNCS 0x989680 ;  /* 0x009896800000895d */ /* 0x004fea0003900000 */
[----:B------:R-:W2:Y:S02]  /*9490*/  @!P0 SYNCS.PHASECHK.TRANS64 P0, [R0+URZ], R2 ;  /* 0x00000002000085a7 */ /* 0x000ea400080010ff */
[----:B--2---:R-:W-:Y:S05]  /*94a0*/  @!P0 BRA `(.L_x_168) ;  /* 0xfffffffc00f08947 */ /* 0x004fea000383ffff */
[----:B------:R-:W-:Y:S05]  /*94b0*/  BRA `(.L_x_169) ;  /* 0xffffffa800cc7947 */ /* 0x000fea000383ffff */
.L_x_76:
[----:B------:R-:W-:-:S07]  /*94c0*/  MOV R0, UR5 ;  /* 0x0000000500007c02 */ /* 0x000fce0008000f00 */
.L_x_170:
[----:B-1----:R1:W2:Y:S02]  /*94d0*/  SYNCS.PHASECHK.TRANS64.TRYWAIT P0, [R0+URZ], R3 ;  /* 0x00000003000075a7 */ /* 0x0022a400080011ff */
[----:B--2---:R-:W-:Y:S05]  /*94e0*/  @!P0 NANOSLEEP.SYNCS 0x989680 ;  /* 0x009896800000895d */ /* 0x004fea0003900000 */
[----:B------:R-:W2:Y:S02]  /*94f0*/  @!P0 SYNCS.PHASECHK.TRANS64 P0, [R0+URZ], R3 ;  /* 0x00000003000085a7 */ /* 0x000ea400080010ff */
[----:B--2---:R-:W-:Y:S05]  /*9500*/  @!P0 BRA `(.L_x_170) ;  /* 0xfffffffc00f08947 */ /* 0x004fea000383ffff */
[----:B------:R-:W-:Y:S05]  /*9510*/  BRA `(.L_x_171) ;  /* 0xffffffa800d87947 */ /* 0x000fea000383ffff */
.L_x_77:
[----:B------:R-:W-:-:S07]  /*9520*/  MOV R0, UR5 ;  /* 0x0000000500007c02 */ /* 0x000fce0008000f00 */
.L_x_172:
[----:B-1----:R1:W2:Y:S02]  /*9530*/  SYNCS.PHASECHK.TRANS64.TRYWAIT P0, [R0+URZ], R3 ;  /* 0x00000003000075a7 */ /* 0x0022a400080011ff */
[----:B--2---:R-:W-:Y:S05]  /*9540*/  @!P0 NANOSLEEP.SYNCS 0x989680 ;  /* 0x009896800000895d */ /* 0x004fea0003900000 */
[----:B------:R-:W2:Y:S02]  /*9550*/  @!P0 SYNCS.PHASECHK.TRANS64 P0, [R0+URZ], R3 ;  /* 0x00000003000085a7 */ /* 0x000ea400080010ff */
[----:B--2---:R-:W-:Y:S05]  /*9560*/  @!P0 BRA `(.L_x_172) ;  /* 0xfffffffc00f08947 */ /* 0x004fea000383ffff */
[----:B------:R-:W-:Y:S05]  /*9570*/  BRA `(.L_x_173) ;  /* 0xffffffa800e47947 */ /* 0x000fea000383ffff */
.L_x_80:
[----:B------:R-:W-:-:S07]  /*9580*/  MOV R0, UR26 ;  /* 0x0000001a00007c02 */ /* 0x000fce0008000f00 */
.L_x_174:
[----:B-1----:R1:W2:Y:S02]  /*9590*/  SYNCS.PHASECHK.TRANS64.TRYWAIT P1, [R0+URZ+0x100], R2 ;  /* 0x00010002000075a7 */ /* 0x0022a400080211ff */
[----:B--2---:R-:W-:Y:S05]  /*95a0*/  @!P1 NANOSLEEP.SYNCS 0x989680 ;  /* 0x009896800000995d */ /* 0x004fea0003900000 */
[----:B------:R-:W2:Y:S02]  /*95b0*/  @!P1 SYNCS.PHASECHK.TRANS64 P1, [R0+URZ+0x100], R2 ;  /* 0x00010002000095a7 */ /* 0x000ea400080210ff */
[----:B--2---:R-:W-:Y:S05]  /*95c0*/  @!P1 BRA `(.L_x_174) ;  /* 0xfffffffc00f09947 */ /* 0x004fea000383ffff */
[----:B------:R-:W-:Y:S05]  /*95d0*/  BRA `(.L_x_175) ;  /* 0xffffffac00307947 */ /* 0x000fea000383ffff */
.L_x_85:
[----:B---3--:R3:W4:Y:S02]  /*95e0*/  SYNCS.PHASECHK.TRANS64.TRYWAIT P0, [R12+URZ+0x80], R0 ;  /* 0x000080000c0075a7 */ /* 0x00872400080011ff */
[----:B----4-:R-:W-:Y:S05]  /*95f0*/  @!P0 NANOSLEEP.SYNCS 0x989680 ;  /* 0x009896800000895d */ /* 0x010fea0003900000 */
[----:B------:R-:W4:Y:S02]  /*9600*/  @!P0 SYNCS.PHASECHK.TRANS64 P0, [R12+URZ+0x80], R0 ;  /* 0x000080000c0085a7 */ /* 0x000f2400080010ff */
[----:B----4-:R-:W-:Y:S05]  /*9610*/  @!P0 BRA `(.L_x_85) ;  /* 0xfffffffc00f08947 */ /* 0x010fea000383ffff */
[----:B------:R-:W-:Y:S05]  /*9620*/  BRA `(.L_x_176) ;  /* 0xffffffb000587947 */ /* 0x000fea000383ffff */
.L_x_88:
[----:B-1----:R-:W-:Y:S07]  /*9630*/  MOV R0, UR21 ;  /* 0x0000001500007c02 */ /* 0x002fee0008000f00 */
.L_x_177:
[----:B-1----:R1:W3:Y:S02]  /*9640*/  SYNCS.PHASECHK.TRANS64.TRYWAIT P2, [R0+URZ+0x78], R6 ;  /* 0x00007806000075a7 */ /* 0x0022e400080411ff */
[----:B---3--:R-:W-:Y:S05]  /*9650*/  @!P2 NANOSLEEP.SYNCS 0x989680 ;  /* 0x009896800000a95d */ /* 0x008fea0003900000 */
[----:B------:R-:W3:Y:S02]  /*9660*/  @!P2 SYNCS.PHASECHK.TRANS64 P2, [R0+URZ+0x78], R6 ;  /* 0x000078060000a5a7 */ /* 0x000ee400080410ff */
[----:B---3--:R-:W-:Y:S05]  /*9670*/  @!P2 BRA `(.L_x_177) ;  /* 0xfffffffc00f0a947 */ /* 0x008fea000383ffff */
[----:B------:R-:W-:Y:S05]  /*9680*/  BRA `(.L_x_87) ;  /* 0xffffffb400c07947 */ /* 0x000fea000383ffff */
.L_x_91:
[----:B------:R-:W-:Y:S07]  /*9690*/  MOV R0, UR21 ;  /* 0x0000001500007c02 */ /* 0x000fee0008000f00 */
.L_x_178:
[----:B-1----:R1:W3:Y:S02]  /*96a0*/  SYNCS.PHASECHK.TRANS64.TRYWAIT P0, [R0+URZ+0x50], R9 ;  /* 0x00005009000075a7 */ /* 0x0022e400080011ff */
[----:B---3--:R-:W-:Y:S05]  /*96b0*/  @!P0 NANOSLEEP.SYNCS 0x989680 ;  /* 0x009896800000895d */ /* 0x008fea0003900000 */
[----:B------:R-:W3:Y:S02]  /*96c0*/  @!P0 SYNCS.PHASECHK.TRANS64 P0, [R0+URZ+0x50], R9 ;  /* 0x00005009000085a7 */ /* 0x000ee400080010ff */
[----:B---3--:R-:W-:Y:S05]  /*96d0*/  @!P0 BRA `(.L_x_178) ;  /* 0xfffffffc00f08947 */ /* 0x008fea000383ffff */
[----:B------:R-:W-:Y:S05]  /*96e0*/  BRA `(.L_x_179) ;  /* 0xffffffb8001c7947 */ /* 0x000fea000383ffff */
.L_x_92:
[----:B------:R-:W-:Y:S07]  /*96f0*/  MOV R0, UR21 ;  /* 0x0000001500007c02 */ /* 0x000fee0008000f00 */
.L_x_180:
[----:B-1----:R1:W3:Y:S02]  /*9700*/  SYNCS.PHASECHK.TRANS64.TRYWAIT P0, [R0+URZ+0x58], R9 ;  /* 0x00005809000075a7 */ /* 0x0022e400080011ff */
[----:B---3--:R-:W-:Y:S05]  /*9710*/  @!P0 NANOSLEEP.SYNCS 0x989680 ;  /* 0x009896800000895d */ /* 0x008fea0003900000 */
[----:B------:R-:W3:Y:S02]  /*9720*/  @!P0 SYNCS.PHASECHK.TRANS64 P0, [R0+URZ+0x58], R9 ;  /* 0x00005809000085a7 */ /* 0x000ee400080010ff */
[----:B---3--:R-:W-:Y:S05]  /*9730*/  @!P0 BRA `(.L_x_180) ;  /* 0xfffffffc00f08947 */ /* 0x008fea000383ffff */
[----:B------:R-:W-:Y:S05]  /*9740*/  BRA `(.L_x_181) ;  /* 0xffffffb800787947 */ /* 0x000fea000383ffff */
.L_x_93:
[----:B------:R-:W-:Y:S07]  /*9750*/  MOV R0, UR21 ;  /* 0x0000001500007c02 */ /* 0x000fee0008000f00 */
.L_x_182:
[----:B-1----:R1:W3:Y:S02]  /*9760*/  SYNCS.PHASECHK.TRANS64.TRYWAIT P0, [R0+URZ+0x60], R9 ;  /* 0x00006009000075a7 */ /* 0x0022e400080011ff */
[----:B---3--:R-:W-:Y:S05]  /*9770*/  @!P0 NANOSLEEP.SYNCS 0x989680 ;  /* 0x009896800000895d */ /* 0x008fea0003900000 */
[----:B------:R-:W3:Y:S02]  /*9780*/  @!P0 SYNCS.PHASECHK.TRANS64 P0, [R0+URZ+0x60], R9 ;  /* 0x00006009000085a7 */ /* 0x000ee400080010ff */
[----:B---3--:R-:W-:Y:S05]  /*9790*/  @!P0 BRA `(.L_x_182) ;  /* 0xfffffffc00f08947 */ /* 0x008fea000383ffff */
[----:B------:R-:W-:Y:S05]  /*97a0*/  BRA `(.L_x_183) ;  /* 0xffffffb800d47947 */ /* 0x000fea000383ffff */
.L_x_94:
[----:B------:R-:W-:Y:S07]  /*97b0*/  MOV R0, UR21 ;  /* 0x0000001500007c02 */ /* 0x000fee0008000f00 */
.L_x_184:
[----:B-1----:R1:W3:Y:S02]  /*97c0*/  SYNCS.PHASECHK.TRANS64.TRYWAIT P0, [R0+URZ+0x68], R9 ;  /* 0x00006809000075a7 */ /* 0x0022e400080011ff */
[----:B---3--:R-:W-:Y:S05]  /*97d0*/  @!P0 NANOSLEEP.SYNCS 0x989680 ;  /* 0x009896800000895d */ /* 0x008fea0003900000 */
[----:B------:R-:W3:Y:S02]  /*97e0*/  @!P0 SYNCS.PHASECHK.TRANS64 P0, [R0+URZ+0x68], R9 ;  /* 0x00006809000085a7 */ /* 0x000ee400080010ff */
[----:B---3--:R-:W-:Y:S05]  /*97f0*/  @!P0 BRA `(.L_x_184) ;  /* 0xfffffffc00f08947 */ /* 0x008fea000383ffff */
[----:B------:R-:W-:Y:S05]  /*9800*/  BRA `(.L_x_185) ;  /* 0xffffffbc00307947 */ /* 0x000fea000383ffff */
.L_x_96:
[----:B------:R-:W-:-:S07]  /*9810*/  MOV R0, UR21 ;  /* 0x0000001500007c02 */ /* 0x000fce0008000f00 */
.L_x_186:
[----:B-1----:R1:W4:Y:S02]  /*9820*/  SYNCS.PHASECHK.TRANS64.TRYWAIT P0, [R0+URZ+0x50], R2 ;  /* 0x00005002000075a7 */ /* 0x00232400080011ff */
[----:B----4-:R-:W-:Y:S05]  /*9830*/  @!P0 NANOSLEEP.SYNCS 0x989680 ;  /* 0x009896800000895d */ /* 0x010fea0003900000 */
[----:B------:R-:W4:Y:S02]  /*9840*/  @!P0 SYNCS.PHASECHK.TRANS64 P0, [R0+URZ+0x50], R2 ;  /* 0x00005002000085a7 */ /* 0x000f2400080010ff */
[----:B----4-:R-:W-:Y:S05]  /*9850*/  @!P0 BRA `(.L_x_186) ;  /* 0xfffffffc00f08947 */ /* 0x010fea000383ffff */
[----:B------:R-:W-:Y:S05]  /*9860*/  BRA `(.L_x_187) ;  /* 0xffffffbc00bc7947 */ /* 0x000fea000383ffff */
.L_x_97:
[----:B-1----:R-:W-:-:S07]  /*9870*/  MOV R0, UR21 ;  /* 0x0000001500007c02 */ /* 0x002fce0008000f00 */
.L_x_188:
[----:B-1----:R1:W4:Y:S02]  /*9880*/  SYNCS.PHASECHK.TRANS64.TRYWAIT P0, [R0+URZ+0x58], R2 ;  /* 0x00005802000075a7 */ /* 0x00232400080011ff */
[----:B----4-:R-:W-:Y:S05]  /*9890*/  @!P0 NANOSLEEP.SYNCS 0x989680 ;  /* 0x009896800000895d */ /* 0x010fea0003900000 */
[----:B------:R-:W4:Y:S02]  /*98a0*/  @!P0 SYNCS.PHASECHK.TRANS64 P0, [R0+URZ+0x58], R2 ;  /* 0x00005802000085a7 */ /* 0x000f2400080010ff */
[----:B----4-:R-:W-:Y:S05]  /*98b0*/  @!P0 BRA `(.L_x_188) ;  /* 0xfffffffc00f08947 */ /* 0x010fea000383ffff */
[----:B------:R-:W-:Y:S05]  /*98c0*/  BRA `(.L_x_189) ;  /* 0xffffffbc00ac7947 */ /* 0x000fea000383ffff */
.L_x_98:
[----:B-1----:R-:W-:-:S07]  /*98d0*/  MOV R0, UR21 ;  /* 0x0000001500007c02 */ /* 0x002fce0008000f00 */
.L_x_190:
[----:B-1----:R1:W4:Y:S02]  /*98e0*/  SYNCS.PHASECHK.TRANS64.TRYWAIT P0, [R0+URZ+0x60], R2 ;  /* 0x00006002000075a7 */ /* 0x00232400080011ff */
[----:B----4-:R-:W-:Y:S05]  /*98f0*/  @!P0 NANOSLEEP.SYNCS 0x989680 ;  /* 0x009896800000895d */ /* 0x010fea0003900000 */
[----:B------:R-:W4:Y:S02]  /*9900*/  @!P0 SYNCS.PHASECHK.TRANS64 P0, [R0+URZ+0x60], R2 ;  /* 0x00006002000085a7 */ /* 0x000f2400080010ff */
[----:B----4-:R-:W-:Y:S05]  /*9910*/  @!P0 BRA `(.L_x_190) ;  /* 0xfffffffc00f08947 */ /* 0x010fea000383ffff */
[----:B------:R-:W-:Y:S05]  /*9920*/  BRA `(.L_x_191) ;  /* 0xffffffbc009c7947 */ /* 0x000fea000383ffff */
.L_x_100:
[----:B--2---:R2:W3:Y:S02]  /*9930*/  SYNCS.PHASECHK.TRANS64.TRYWAIT P0, [R3+URZ+0x80], R0 ;  /* 0x00008000030075a7 */ /* 0x0044e400080011ff */
[----:B---3--:R-:W-:Y:S05]  /*9940*/  @!P0 NANOSLEEP.SYNCS 0x989680 ;  /* 0x009896800000895d */ /* 0x008fea0003900000 */
[----:B------:R-:W3:Y:S02]  /*9950*/  @!P0 SYNCS.PHASECHK.TRANS64 P0, [R3+URZ+0x80], R0 ;  /* 0x00008000030085a7 */ /* 0x000ee400080010ff */
[----:B---3--:R-:W-:Y:S05]  /*9960*/  @!P0 BRA `(.L_x_100) ;  /* 0xfffffffc00f08947 */ /* 0x008fea000383ffff */
[----:B------:R-:W-:Y:S05]  /*9970*/  BRA `(.L_x_192) ;  /* 0xffffffc000607947 */ /* 0x000fea000383ffff */
.L_x_111:
[----:B-1----:R-:W-:Y:S04]  /*9980*/  MOV R2, UR43 ;  /* 0x0000002b00027c02 */ /* 0x002fe80008000f00 */
[----:B------:R1:W2:Y:S03]  /*9990*/  SYNCS.PHASECHK.TRANS64.TRYWAIT P0, [R2+URZ+0x30], R3 ;  /* 0x00003003020075a7 */ /* 0x0002a600080011ff */
[----:B--2---:R-:W-:Y:S05]  /*99a0*/  @!P0 NANOSLEEP.SYNCS 0x989680 ;  /* 0x009896800000895d */ /* 0x004fea0003900000 */
[----:B------:R-:W2:Y:S02]  /*99b0*/  @!P0 SYNCS.PHASECHK.TRANS64 P0, [R2+URZ+0x30], R3 ;  /* 0x00003003020085a7 */ /* 0x000ea400080010ff */
[----:B--2---:R-:W-:Y:S05]  /*99c0*/  @!P0 BRA `(.L_x_111) ;  /* 0xfffffffc00ec8947 */ /* 0x004fea000383ffff */
[----:B------:R-:W-:Y:S05]  /*99d0*/  BRA `(.L_x_110) ;  /* 0xffffffcc00b07947 */ /* 0x000fea000383ffff */
.L_x_113:
[----:B-1----:R1:W3:Y:S02]  /*99e0*/  SYNCS.PHASECHK.TRANS64.TRYWAIT P1, [R54+URZ+0xa0], R0 ;  /* 0x0000a000360075a7 */ /* 0x0022e400080211ff */
[----:B---3--:R-:W-:Y:S05]  /*99f0*/  @!P1 NANOSLEEP.SYNCS 0x989680 ;  /* 0x009896800000995d */ /* 0x008fea0003900000 */
[----:B------:R-:W3:Y:S02]  /*9a00*/  @!P1 SYNCS.PHASECHK.TRANS64 P1, [R54+URZ+0xa0], R0 ;  /* 0x0000a000360095a7 */ /* 0x000ee400080210ff */
[----:B---3--:R-:W-:Y:S05]  /*9a10*/  @!P1 BRA `(.L_x_113) ;  /* 0xfffffffc00f09947 */ /* 0x008fea000383ffff */
[----:B------:R-:W-:Y:S05]  /*9a20*/  BRA `(.L_x_112) ;  /* 0xffffffcc00d07947 */ /* 0x000fea000383ffff */
.L_x_122:
[----:B--2---:R2:W3:Y:S02]  /*9a30*/  SYNCS.PHASECHK.TRANS64.TRYWAIT P0, [R2+URZ+0x30], R0 ;  /* 0x00003000020075a7 */ /* 0x0044e400080011ff */
[----:B---3--:R-:W-:Y:S05]  /*9a40*/  @!P0 NANOSLEEP.SYNCS 0x989680 ;  /* 0x009896800000895d */ /* 0x008fea0003900000 */
[----:B------:R-:W3:Y:S02]  /*9a50*/  @!P0 SYNCS.PHASECHK.TRANS64 P0, [R2+URZ+0x30], R0 ;  /* 0x00003000020085a7 */ /* 0x000ee400080010ff */
[----:B---3--:R-:W-:Y:S05]  /*9a60*/  @!P0 BRA `(.L_x_122) ;  /* 0xfffffffc00f08947 */ /* 0x008fea000383ffff */
[----:B------:R-:W-:Y:S05]  /*9a70*/  BRA `(.L_x_121) ;  /* 0xffffffd400e07947 */ /* 0x000fea000383ffff */
.L_x_130:
[----:B--2---:R2:W3:Y:S02]  /*9a80*/  SYNCS.PHASECHK.TRANS64.TRYWAIT P0, [R2+URZ+0x30], R4 ;  /* 0x00003004020075a7 */ /* 0x0044e400080011ff */
[----:B---3--:R-:W-:Y:S05]  /*9a90*/  @!P0 NANOSLEEP.SYNCS 0x989680 ;  /* 0x009896800000895d */ /* 0x008fea0003900000 */
[----:B------:R-:W3:Y:S02]  /*9aa0*/  @!P0 SYNCS.PHASECHK.TRANS64 P0, [R2+URZ+0x30], R4 ;  /* 0x00003004020085a7 */ /* 0x000ee400080010ff */
[----:B---3--:R-:W-:Y:S05]  /*9ab0*/  @!P0 BRA `(.L_x_130) ;  /* 0xfffffffc00f08947 */ /* 0x008fea000383ffff */
[----:B------:R-:W-:Y:S05]  /*9ac0*/  BRA `(.L_x_129) ;  /* 0xffffffe000007947 */ /* 0x000fea000383ffff */
.L_x_138:
[----:B--2---:R2:W3:Y:S02]  /*9ad0*/  SYNCS.PHASECHK.TRANS64.TRYWAIT P0, [R3+URZ+0x30], R0 ;  /* 0x00003000030075a7 */ /* 0x0044e400080011ff */
[----:B---3--:R-:W-:Y:S05]  /*9ae0*/  @!P0 NANOSLEEP.SYNCS 0x989680 ;  /* 0x009896800000895d */ /* 0x008fea0003900000 */
[----:B------:R-:W3:Y:S02]  /*9af0*/  @!P0 SYNCS.PHASECHK.TRANS64 P0, [R3+URZ+0x30], R0 ;  /* 0x00003000030085a7 */ /* 0x000ee400080010ff */
[----:B---3--:R-:W-:Y:S05]  /*9b00*/  @!P0 BRA `(.L_x_138) ;  /* 0xfffffffc00f08947 */ /* 0x008fea000383ffff */
[----:B------:R-:W-:Y:S05]  /*9b10*/  BRA `(.L_x_137) ;  /* 0xffffffe800207947 */ /* 0x000fea000383ffff */
        .weak           $__internal_0_$__cuda_sm10x_tcgen05_guardrail_trap_col_being_dealloced_not_returned_by_alloc
        .type           $__internal_0_$__cuda_sm10x_tcgen05_guardrail_trap_col_being_dealloced_not_returned_by_alloc,@function
        .size           $__internal_0_$__cuda_sm10x_tcgen05_guardrail_trap_col_being_dealloced_not_returned_by_alloc,($__internal_1_$__cuda_sm10x_tcgen05_guardrail_trap_phase_invalid_during_alloc - $__internal_0_$__cuda_sm10x_tcgen05_guardrail_trap_col_being_dealloced_not_returned_by_alloc)
$__internal_0_$__cuda_sm10x_tcgen05_guardrail_trap_col_being_dealloced_not_returned_by_alloc:
[----:B------:R-:W-:Y:S05]  /*9b20*/  BPT.TRAP 0x1 ;  /* 0x000000040000795c */ /* 0x000fea0000300000 */
[----:B------:R-:W-:-:S04]  /*9b30*/  HFMA2 R3, -RZ, RZ, 0, 0 ;  /* 0x00000000ff037431 */ /* 0x000fc800000001ff */
[----:B------:R-:W-:Y:S05]  /*9b40*/  RET.REL.NODEC R2 `(_ZN7cutlass13device_kernelINS_4gemm6kernel13GemmUniversalIN4cute5tupleIJiiiiEEENS1_10collective13CollectiveMmaINS1_35MainloopSm100TmaUmmaWarpSpecializedILi3ELi2ELi4ENS5_IJNS4_1CILi4EEENSA_ILi2EEENSA_ILi1EEEEEEEENS5_IJNSA_ILi128EEESG_NSA_ILi64EEEEEENS_6half_tENS5_IJlSD_lEEESJ_NS5_IJSD_llEEENS4_8TiledMMAINS4_8MMA_AtomIJNS4_26SM100_MMA_F16BF16_2x1SM_SSISJ_SJ_fLi128ELi128ELNS4_4UMMA5MajorE0ELSQ_1ELNSP_7ScaleInE0ELSR_0EEEEEENS4_6LayoutINS5_IJSD_SD_SD_EEENS5_IJNSA_ILi0EEESW_SW_EEEEENS5_IJNS4_10UnderscoreESZ_SZ_EEEEENS4_28SM100_TMA_2SM_LOAD_MULTICASTENS4_14ComposedLayoutINS4_7SwizzleILi3ELi4ELi3EEENS4_18smem_ptr_flag_bitsILi16EEENSU_INS5_IJNSA_ILi8EEESH_EEENS5_IJSH_SD_EEEEEEEvNS4_8identityES12_NS13_IS15_S17_NSU_INS5_IJSH_S18_EEENS5_IJSD_SH_EEEEEEEvS1D_EENS_8epilogue10collective18CollectiveEpilogueINS1J_23Sm100TmaWarpSpecializedILi4ELi2ELi16ELb1ELb0EEEJNS5_IJSH_SG_SH_EEENS5_IJNSU_ISH_SD_EENSU_INS5_IJNSA_ILi16EEESC_EEES1F_EEEEESJ_SK_SJ_SK_NS1J_6fusion15FusionCallbacksIS1N_NS1U_17LinearCombinationISJ_fSJ_fLNS_15FloatRoundStyleE2EEES1O_S1T_JEEENS4_5SM1004TMEM4LOAD26SM100_TMEM_LOAD_32dp32b16xENS4_13SM90_TMA_LOADENS13_INS14_ILi1ELi4ELi3EEES17_NSU_INS5_IJS18_S1Q_EEENS5_IJS1Q_SD_EEEEEEENS4_39AutoVectorizingCopyWithAssumedAlignmentILi128EEENS4_14SM90_TMA_STOREES29_S2B_S2B_EEEvvEEEEvNT_6ParamsE) ;  /* 0xffffff64022c7950 */ /* 0x000fea0003c3ffff */
        .weak           $__internal_1_$__cuda_sm10x_tcgen05_guardrail_trap_phase_invalid_during_alloc
        .type           $__internal_1_$__cuda_sm10x_tcgen05_guardrail_trap_phase_invalid_during_alloc,@function
        .size           $__internal_1_$__cuda_sm10x_tcgen05_guardrail_trap_phase_invalid_during_alloc,($__internal_2_$__cuda_sm10x_tcgen05_guardrail_trap_unallocated_columns_being_dealloced - $__internal_1_$__cuda_sm10x_tcgen05_guardrail_trap_phase_invalid_during_alloc)
$__internal_1_$__cuda_sm10x_tcgen05_guardrail_trap_phase_invalid_during_alloc:
[----:B------:R-:W-:Y:S05]  /*9b50*/  BPT.TRAP 0x1 ;  /* 0x000000040000795c */ /* 0x000fea0000300000 */
[----:B------:R-:W-:-:S04]  /*9b60*/  MOV R5, 0x0 ;  /* 0x0000000000057802 */ /* 0x000fc80000000f00 */
[----:B------:R-:W-:Y:S05]  /*9b70*/  RET.REL.NODEC R4 `(_ZN7cutlass13device_kernelINS_4gemm6kernel13GemmUniversalIN4cute5tupleIJiiiiEEENS1_10collective13CollectiveMmaINS1_35MainloopSm100TmaUmmaWarpSpecializedILi3ELi2ELi4ENS5_IJNS4_1CILi4EEENSA_ILi2EEENSA_ILi1EEEEEEEENS5_IJNSA_ILi128EEESG_NSA_ILi64EEEEEENS_6half_tENS5_IJlSD_lEEESJ_NS5_IJSD_llEEENS4_8TiledMMAINS4_8MMA_AtomIJNS4_26SM100_MMA_F16BF16_2x1SM_SSISJ_SJ_fLi128ELi128ELNS4_4UMMA5MajorE0ELSQ_1ELNSP_7ScaleInE0ELSR_0EEEEEENS4_6LayoutINS5_IJSD_SD_SD_EEENS5_IJNSA_ILi0EEESW_SW_EEEEENS5_IJNS4_10UnderscoreESZ_SZ_EEEEENS4_28SM100_TMA_2SM_LOAD_MULTICASTENS4_14ComposedLayoutINS4_7SwizzleILi3ELi4ELi3EEENS4_18smem_ptr_flag_bitsILi16EEENSU_INS5_IJNSA_ILi8EEESH_EEENS5_IJSH_SD_EEEEEEEvNS4_8identityES12_NS13_IS15_S17_NSU_INS5_IJSH_S18_EEENS5_IJSD_SH_EEEEEEEvS1D_EENS_8epilogue10collective18CollectiveEpilogueINS1J_23Sm100TmaWarpSpecializedILi4ELi2ELi16ELb1ELb0EEEJNS5_IJSH_SG_SH_EEENS5_IJNSU_ISH_SD_EENSU_INS5_IJNSA_ILi16EEESC_EEES1F_EEEEESJ_SK_SJ_SK_NS1J_6fusion15FusionCallbacksIS1N_NS1U_17LinearCombinationISJ_fSJ_fLNS_15FloatRoundStyleE2EEES1O_S1T_JEEENS4_5SM1004TMEM4LOAD26SM100_TMEM_LOAD_32dp32b16xENS4_13SM90_TMA_LOADENS13_INS14_ILi1ELi4ELi3EEES17_NSU_INS5_IJS18_S1Q_EEENS5_IJS1Q_SD_EEEEEEENS4_39AutoVectorizingCopyWithAssumedAlignmentILi128EEENS4_14SM90_TMA_STOREES29_S2B_S2B_EEEvvEEEEvNT_6ParamsE) ;  /* 0xffffff6404207950 */ /* 0x000fea0003c3ffff */
        .weak           $__internal_2_$__cuda_sm10x_tcgen05_guardrail_trap_unallocated_columns_being_dealloced
        .type           $__internal_2_$__cuda_sm10x_tcgen05_guardrail_trap_unallocated_columns_being_dealloced,@function
        .size           $__internal_2_$__cuda_sm10x_tcgen05_guardrail_trap_unallocated_columns_being_dealloced,(.L_x_194 - $__internal_2_$__cuda_sm10x_tcgen05_guardrail_trap_unallocated_columns_being_dealloced)
$__internal_2_$__cuda_sm10x_tcgen05_guardrail_trap_unallocated_columns_being_dealloced:
[----:B------:R-:W-:Y:S05]  /*9b80*/  BPT.TRAP 0x1 ;  /* 0x000000040000795c */ /* 0x000fea0000300000 */
[----:B------:R-:W-:-:S04]  /*9b90*/  HFMA2 R3, -RZ, RZ, 0, 0 ;  /* 0x00000000ff037431 */ /* 0x000fc800000001ff */
[----:B------:R-:W-:Y:S05]  /*9ba0*/  RET.REL.NODEC R2 `(_ZN7cutlass13device_kernelINS_4gemm6kernel13GemmUniversalIN4cute5tupleIJiiiiEEENS1_10collective13CollectiveMmaINS1_35MainloopSm100TmaUmmaWarpSpecializedILi3ELi2ELi4ENS5_IJNS4_1CILi4EEENSA_ILi2EEENSA_ILi1EEEEEEEENS5_IJNSA_ILi128EEESG_NSA_ILi64EEEEEENS_6half_tENS5_IJlSD_lEEESJ_NS5_IJSD_llEEENS4_8TiledMMAINS4_8MMA_AtomIJNS4_26SM100_MMA_F16BF16_2x1SM_SSISJ_SJ_fLi128ELi128ELNS4_4UMMA5MajorE0ELSQ_1ELNSP_7ScaleInE0ELSR_0EEEEEENS4_6LayoutINS5_IJSD_SD_SD_EEENS5_IJNSA_ILi0EEESW_SW_EEEEENS5_IJNS4_10UnderscoreESZ_SZ_EEEEENS4_28SM100_TMA_2SM_LOAD_MULTICASTENS4_14ComposedLayoutINS4_7SwizzleILi3ELi4ELi3EEENS4_18smem_ptr_flag_bitsILi16EEENSU_INS5_IJNSA_ILi8EEESH_EEENS5_IJSH_SD_EEEEEEEvNS4_8identityES12_NS13_IS15_S17_NSU_INS5_IJSH_S18_EEENS5_IJSD_SH_EEEEEEEvS1D_EENS_8epilogue10collective18CollectiveEpilogueINS1J_23Sm100TmaWarpSpecializedILi4ELi2ELi16ELb1ELb0EEEJNS5_IJSH_SG_SH_EEENS5_IJNSU_ISH_SD_EENSU_INS5_IJNSA_ILi16EEESC_EEES1F_EEEEESJ_SK_SJ_SK_NS1J_6fusion15FusionCallbacksIS1N_NS1U_17LinearCombinationISJ_fSJ_fLNS_15FloatRoundStyleE2EEES1O_S1T_JEEENS4_5SM1004TMEM4LOAD26SM100_TMEM_LOAD_32dp32b16xENS4_13SM90_TMA_LOADENS13_INS14_ILi1ELi4ELi3EEES17_NSU_INS5_IJS18_S1Q_EEENS5_IJS1Q_SD_EEEEEEENS4_39AutoVectorizingCopyWithAssumedAlignmentILi128EEENS4_14SM90_TMA_STOREES29_S2B_S2B_EEEvvEEEEvNT_6ParamsE) ;  /* 0xffffff6402147950 */ /* 0x000fea0003c3ffff */
.L_x_193:
[----:B------:R-:W-:-:S00]  /*9bb0*/  BRA `(.L_x_193) ;  /* 0xfffffffc00fc7947 */ /* 0x000fc0000383ffff */
[----:B------:R-:W-:-:S00]  /*9bc0*/  NOP ;  /* 0x0000000000007918 */ /* 0x000fc00000000000 */
        /* <DEDUP_REMOVED lines=11> */
.L_x_194:


//--------------------- .nv.global.init           --------------------------
	.section	.nv.global.init,"aw",@progbits
.nv.global.init:
	.type		$str$27,@object
	.size		$str$27,($str$28 - $str$27)
$str$27:
        /*0000*/ 	.byte	0x28, 0x61, 0x64, 0x64, 0x72, 0x65, 0x73, 0x73, 0x20, 0x26, 0x20, 0x6d, 0x61, 0x73, 0x6b, 0x29
        /*0010*/ 	.byte	0x20, 0x3d, 0x3d, 0x20, 0x30, 0x00
	.type		$str$28,@object
	.size		$str$28,($str$26 - $str$28)
$str$28:
        /*0016*/ 	.byte	0x2f, 0x74, 0x6d, 0x70, 0x2f, 0x63, 0x75, 0x74, 0x6c, 0x61, 0x73, 0x73, 0x5f, 0x73, 0x77, 0x65
        /*0026*/ 	.byte	0x65, 0x70, 0x5f, 0x73, 0x72, 0x63, 0x2f, 0x69, 0x6e, 0x63, 0x6c, 0x75, 0x64, 0x65, 0x2f, 0x63
        /*0036*/ 	.byte	0x75, 0x74, 0x65, 0x2f, 0x70, 0x6f, 0x69, 0x6e, 0x74, 0x65, 0x72, 0x5f, 0x66, 0x6c, 0x61, 0x67
        /*0046*/ 	.byte	0x67, 0x65, 0x64, 0x2e, 0x68, 0x70, 0x70, 0x00
	.type		$str$26,@object
	.size		$str$26,($str$25 - $str$26)
$str$26:
        /*004e*/ 	.byte	0x2f, 0x74, 0x6d, 0x70, 0x2f, 0x63, 0x75, 0x74, 0x6c, 0x61, 0x73, 0x73, 0x5f, 0x73, 0x77, 0x65
        /*005e*/ 	.byte	0x65, 0x70, 0x5f, 0x73, 0x72, 0x63, 0x2f, 0x69, 0x6e, 0x63, 0x6c, 0x75, 0x64, 0x65, 0x2f, 0x63
        /*006e*/ 	.byte	0x75, 0x74, 0x65, 0x2f, 0x61, 0x74, 0x6f, 0x6d, 0x2f, 0x63, 0x6f, 0x70, 0x79, 0x5f, 0x74, 0x72
        /*007e*/ 	.byte	0x61, 0x69, 0x74, 0x73, 0x5f, 0x73, 0x6d, 0x31, 0x30, 0x30, 0x2e, 0x68, 0x70, 0x70, 0x00
	.type		$str$25,@object
	.size		$str$25,(__unnamed_1 - $str$25)
$str$25:
        /*008d*/ 	.byte	0x28, 0x28, 0x75, 0x69, 0x6e, 0x74, 0x33, 0x32, 0x5f, 0x74, 0x28, 0x74, 0x68, 0x72, 0x65, 0x61
        /*009d*/ 	.byte	0x64, 0x49, 0x64, 0x78, 0x2e, 0x78, 0x29, 0x20, 0x2f, 0x20, 0x33, 0x32, 0x29, 0x20, 0x25, 0x20
        /*00ad*/ 	.byte	0x34, 0x29, 0x20, 0x3d, 0x3d, 0x20, 0x28, 0x28, 0x28, 0x74, 0x6d, 0x65, 0x6d, 0x5f, 0x61, 0x64
        /*00bd*/ 	.byte	0x64, 0x72, 0x20, 0x3e, 0x3e, 0x20, 0x31, 0x36, 0x29, 0x20, 0x2f, 0x20, 0x33, 0x32, 0x29, 0x20
        /*00cd*/ 	.byte	0x25, 0x20, 0x34, 0x29, 0x00
	.type		__unnamed_1,@object
	.size		__unnamed_1,(__unnamed_2 - __unnamed_1)
__unnamed_1:
        /*00d2*/ 	.byte	0x61, 0x75, 0x74, 0x6f, 0x20, 0x63, 0x75, 0x74, 0x65, 0x3a, 0x3a, 0x61, 0x73, 0x5f, 0x70, 0x6f
        /* <DEDUP_REMOVED lines=24> */
        /*0262*/ 	.byte	0x34, 0x38, 0x3e, 0x3e, 0x3e, 0x3e, 0x5d, 0x00
	.type		__unnamed_2,@object
	.size		__unnamed_2,(.L_2 - __unnamed_2)
__unnamed_2:
        /* <DEDUP_REMOVED lines=40> */
        /*04ea*/ 	.byte	0x3a, 0x3a, 0x43, 0x3c, 0x30, 0x3e, 0x3e, 0x3e, 0x3e, 0x5d, 0x00
.L_2:


//--------------------- .nv.shared._ZN7cutlass13device_kernelINS_4gemm6kernel13GemmUniversalIN4cute5tupleIJiiiiEEENS1_10collective13CollectiveMmaINS1_35MainloopSm100TmaUmmaWarpSpecializedILi3ELi2ELi4ENS5_IJNS4_1CILi4EEENSA_ILi2EEENSA_ILi1EEEEEEEENS5_IJNSA_ILi128EEESG_NSA_ILi64EEEEEENS_6half_tENS5_IJlSD_lEEESJ_NS5_IJSD_llEEENS4_8TiledMMAINS4_8MMA_AtomIJNS4_26SM100_MMA_F16BF16_2x1SM_SSISJ_SJ_fLi128ELi128ELNS4_4UMMA5MajorE0ELSQ_1ELNSP_7ScaleInE0ELSR_0EEEEEENS4_6LayoutINS5_IJSD_SD_SD_EEENS5_IJNSA_ILi0EEESW_SW_EEEEENS5_IJNS4_10UnderscoreESZ_SZ_EEEEENS4_28SM100_TMA_2SM_LOAD_MULTICASTENS4_14ComposedLayoutINS4_7SwizzleILi3ELi4ELi3EEENS4_18smem_ptr_flag_bitsILi16EEENSU_INS5_IJNSA_ILi8EEESH_EEENS5_IJSH_SD_EEEEEEEvNS4_8identityES12_NS13_IS15_S17_NSU_INS5_IJSH_S18_EEENS5_IJSD_SH_EEEEEEEvS1D_EENS_8epilogue10collective18CollectiveEpilogueINS1J_23Sm100TmaWarpSpecializedILi4ELi2ELi16ELb1ELb0EEEJNS5_IJSH_SG_SH_EEENS5_IJNSU_ISH_SD_EENSU_INS5_IJNSA_ILi16EEESC_EEES1F_EEEEESJ_SK_SJ_SK_NS1J_6fusion15FusionCallbacksIS1N_NS1U_17LinearCombinationISJ_fSJ_fLNS_15FloatRoundStyleE2EEES1O_S1T_JEEENS4_5SM1004TMEM4LOAD26SM100_TMEM_LOAD_32dp32b16xENS4_13SM90_TMA_LOADENS13_INS14_ILi1ELi4ELi3EEES17_NSU_INS5_IJS18_S1Q_EEENS5_IJS1Q_SD_EEEEEEENS4_39AutoVectorizingCopyWithAssumedAlignmentILi128EEENS4_14SM90_TMA_STOREES29_S2B_S2B_EEEvvEEEEvNT_6ParamsE --------------------------
	.section	.nv.shared._ZN7cutlass13device_kernelINS_4gemm6kernel13GemmUniversalIN4cute5tupleIJiiiiEEENS1_10collective13CollectiveMmaINS1_35MainloopSm100TmaUmmaWarpSpecializedILi3ELi2ELi4ENS5_IJNS4_1CILi4EEENSA_ILi2EEENSA_ILi1EEEEEEEENS5_IJNSA_ILi128EEESG_NSA_ILi64EEEEEENS_6half_tENS5_IJlSD_lEEESJ_NS5_IJSD_llEEENS4_8TiledMMAINS4_8MMA_AtomIJNS4_26SM100_MMA_F16BF16_2x1SM_SSISJ_SJ_fLi128ELi128ELNS4_4UMMA5MajorE0ELSQ_1ELNSP_7ScaleInE0ELSR_0EEEEEENS4_6LayoutINS5_IJSD_SD_SD_EEENS5_IJNSA_ILi0EEESW_SW_EEEEENS5_IJNS4_10UnderscoreESZ_SZ_EEEEENS4_28SM100_TMA_2SM_LOAD_MULTICASTENS4_14ComposedLayoutINS4_7SwizzleILi3ELi4ELi3EEENS4_18smem_ptr_flag_bitsILi16EEENSU_INS5_IJNSA_ILi8EEESH_EEENS5_IJSH_SD_EEEEEEEvNS4_8identityES12_NS13_IS15_S17_NSU_INS5_IJSH_S18_EEENS5_IJSD_SH_EEEEEEEvS1D_EENS_8epilogue10collective18CollectiveEpilogueINS1J_23Sm100TmaWarpSpecializedILi4ELi2ELi16ELb1ELb0EEEJNS5_IJSH_SG_SH_EEENS5_IJNSU_ISH_SD_EENSU_INS5_IJNSA_ILi16EEESC_EEES1F_EEEEESJ_SK_SJ_SK_NS1J_6fusion15FusionCallbacksIS1N_NS1U_17LinearCombinationISJ_fSJ_fLNS_15FloatRoundStyleE2EEES1O_S1T_JEEENS4_5SM1004TMEM4LOAD26SM100_TMEM_LOAD_32dp32b16xENS4_13SM90_TMA_LOADENS13_INS14_ILi1ELi4ELi3EEES17_NSU_INS5_IJS18_S1Q_EEENS5_IJS1Q_SD_EEEEEEENS4_39AutoVectorizingCopyWithAssumedAlignmentILi128EEENS4_14SM90_TMA_STOREES29_S2B_S2B_EEEvvEEEEvNT_6ParamsE,"aw",@nobits
	.sectionflags	@""
	.align	16
	.zero		1024


//--------------------- .nv.shared.reserved.0     --------------------------
	.section	.nv.shared.reserved.0,"aw",@nobits
	.weak		__nv_reservedSMEM_offset_0_alias
	.size		__nv_reservedSMEM_offset_0_alias, 0, 64
	.other		__nv_reservedSMEM_offset_0_alias,@"STO_CUDA_RESERVED_SHARED STV_DEFAULT"
__nv_reservedSMEM_offset_0_alias:
	.zero		0
.nv.shared.reserved.0:
	.zero		64
	.weak		__nv_reservedSMEM_tcgen05_partition
	.type		__nv_reservedSMEM_tcgen05_partition,@object
	.size		__nv_reservedSMEM_tcgen05_partition,(.L_0 - __nv_reservedSMEM_tcgen05_partition)
__nv_reservedSMEM_tcgen05_partition:
	.zero		32
.L_0:


//--------------------- .nv.global                --------------------------
	.section	.nv.global,"aw",@nobits
.nv.global:
	.type		_ZN40_INTERNAL_ca0cdbbb_4_k_cu_63ebaa10_347584cute1_E,@object
	.size		_ZN40_INTERNAL_ca0cdbbb_4_k_cu_63ebaa10_347584cute1_E,(_ZN40_INTERNAL_ca0cdbbb_4_k_cu_63ebaa10_347584cuda3std3__45__cpo6cbeginE - _ZN40_INTERNAL_ca0cdbbb_4_k_cu_63ebaa10_347584cute1_E)
_ZN40_INTERNAL_ca0cdbbb_4_k_cu_63ebaa10_347584cute1_E:
	.zero		1
	.type		_ZN40_INTERNAL_ca0cdbbb_4_k_cu_63ebaa10_347584cuda3std3__45__cpo6cbeginE,@object
	.size		_ZN40_INTERNAL_ca0cdbbb_4_k_cu_63ebaa10_347584cuda3std3__45__cpo6cbeginE,(_ZN40_INTERNAL_ca0cdbbb_4_k_cu_63ebaa10_347584cuda3std3__48in_placeE - _ZN40_INTERNAL_ca0cdbbb_4_k_cu_63ebaa10_347584cuda3std3__45__cpo6cbeginE)
_ZN40_INTERNAL_ca0cdbbb_4_k_cu_63ebaa10_347584cuda3std3__45__cpo6cbeginE:
	.zero		1
	.type		_ZN40_INTERNAL_ca0cdbbb_4_k_cu_63ebaa10_347584cuda3std3__48in_placeE,@object
	.size		_ZN40_INTERNAL_ca0cdbbb_4_k_cu_63ebaa10_347584cuda3std3__48in_placeE,(_ZN40_INTERNAL_ca0cdbbb_4_k_cu_63ebaa10_347584cuda3std6ranges3__45__cpo9iter_moveE - _ZN40_INTERNAL_ca0cdbbb_4_k_cu_63ebaa10_347584cuda3std3__48in_placeE)
_ZN40_INTERNAL_ca0cdbbb_4_k_cu_63ebaa10_347584cuda3std3__48in_placeE:
	.zero		1
	.type		_ZN40_INTERNAL_ca0cdbbb_4_k_cu_63ebaa10_347584cuda3std6ranges3__45__cpo9iter_moveE,@object
	.size		_ZN40_INTERNAL_ca0cdbbb_4_k_cu_63ebaa10_347584cuda3std6ranges3__45__cpo9iter_moveE,(_ZN40_INTERNAL_ca0cdbbb_4_k_cu_63ebaa10_347584cuda3std3__45__cpo5beginE - _ZN40_INTERNAL_ca0cdbbb_4_k_cu_63ebaa10_347584cuda3std6ranges3__45__cpo9iter_moveE)
_ZN40_INTERNAL_ca0cdbbb_4_k_cu_63ebaa10_347584cuda3std6ranges3__45__cpo9iter_moveE:
	.zero		1
	.type		_ZN40_INTERNAL_ca0cdbbb_4_k_cu_63ebaa10_347584cuda3std3__45__cpo5beginE,@object
	.size		_ZN40_INTERNAL_ca0cdbbb_4_k_cu_63ebaa10_347584cuda3std3__45__cpo5beginE,(_ZN40_INTERNAL_ca0cdbbb_4_k_cu_63ebaa10_347584cuda3std3__442_GLOBAL__N__ca0cdbbb_4_k_cu_63ebaa10_347586ignoreE - _ZN40_INTERNAL_ca0cdbbb_4_k_cu_63ebaa10_347584cuda3std3__45__cpo5beginE)
_ZN40_INTERNAL_ca0cdbbb_4_k_cu_63ebaa10_347584cuda3std3__45__cpo5beginE:
	.zero		1
	.type		_ZN40_INTERNAL_ca0cdbbb_4_k_cu_63ebaa10_347584cuda3std3__442_GLOBAL__N__ca0cdbbb_4_k_cu_63ebaa10_347586ignoreE,@object
	.size		_ZN40_INTERNAL_ca0cdbbb_4_k_cu_63ebaa10_347584cuda3std3__442_GLOBAL__N__ca0cdbbb_4_k_cu_63ebaa10_347586ignoreE,(_ZN40_INTERNAL_ca0cdbbb_4_k_cu_63ebaa10_347584cute7productE - _ZN40_INTERNAL_ca0cdbbb_4_k_cu_63ebaa10_347584cuda3std3__442_GLOBAL__N__ca0cdbbb_4_k_cu_63ebaa10_347586ignoreE)
_ZN40_INTERNAL_ca0cdbbb_4_k_cu_63ebaa10_347584cuda3std3__442_GLOBAL__N__ca0cdbbb_4_k_cu_63ebaa10_347586ignoreE:
	.zero		1
	.type		_ZN40_INTERNAL_ca0cdbbb_4_k_cu_63ebaa10_347584cute7productE,@object
	.size		_ZN40_INTERNAL_ca0cdbbb_4_k_cu_63ebaa10_347584cute7productE,(_ZN40_INTERNAL_ca0cdbbb_4_k_cu_63ebaa10_347584cuda3std3__45__cpo3endE - _ZN40_INTERNAL_ca0cdbbb_4_k_cu_63ebaa10_347584cute7productE)
_ZN40_INTERNAL_ca0cdbbb_4_k_cu_63ebaa10_347584cute7productE:
	.zero		1
	.type		_ZN40_INTERNAL_ca0cdbbb_4_k_cu_63ebaa10_347584cuda3std3__45__cpo3endE,@object
	.size		_ZN40_INTERNAL_ca0cdbbb_4_k_cu_63ebaa10_347584cuda3std3__45__cpo3endE,(_ZN40_INTERNAL_ca0cdbbb_4_k_cu_63ebaa10_347584cuda3std3__419piecewise_constructE - _ZN40_INTERNAL_ca0cdbbb_4_k_cu_63ebaa10_347584cuda3std3__45__cpo3endE)
_ZN40_INTERNAL_ca0cdbbb_4_k_cu_63ebaa10_347584cuda3std3__45__cpo3endE:
	.zero		1
	.type		_ZN40_INTERNAL_ca0cdbbb_4_k_cu_63ebaa10_347584cuda3std3__419piecewise_constructE,@object
	.size		_ZN40_INTERNAL_ca0cdbbb_4_k_cu_63ebaa10_347584cuda3std3__419piecewise_constructE,(_ZN40_INTERNAL_ca0cdbbb_4_k_cu_63ebaa10_347584cuda3std3__45__cpo4cendE - _ZN40_INTERNAL_ca0cdbbb_4_k_cu_63ebaa10_347584cuda3std3__419piecewise_constructE)
_ZN40_INTERNAL_ca0cdbbb_4_k_cu_63ebaa10_347584cuda3std3__419piecewise_constructE:
	.zero		1
	.type		_ZN40_INTERNAL_ca0cdbbb_4_k_cu_63ebaa10_347584cuda3std3__45__cpo4cendE,@object
	.size		_ZN40_INTERNAL_ca0cdbbb_4_k_cu_63ebaa10_347584cuda3std3__45__cpo4cendE,(_ZN40_INTERNAL_ca0cdbbb_4_k_cu_63ebaa10_347584cuda3std6ranges3__45__cpo4swapE - _ZN40_INTERNAL_ca0cdbbb_4_k_cu_63ebaa10_347584cuda3std3__45__cpo4cendE)
_ZN40_INTERNAL_ca0cdbbb_4_k_cu_63ebaa10_347584cuda3std3__45__cpo4cendE:
	.zero		1
	.type		_ZN40_INTERNAL_ca0cdbbb_4_k_cu_63ebaa10_347584cuda3std6ranges3__45__cpo4swapE,@object
	.size		_ZN40_INTERNAL_ca0cdbbb_4_k_cu_63ebaa10_347584cuda3std6ranges3__45__cpo4swapE,(.L_10 - _ZN40_INTERNAL_ca0cdbbb_4_k_cu_63ebaa10_347584cuda3std6ranges3__45__cpo4swapE)
_ZN40_INTERNAL_ca0cdbbb_4_k_cu_63ebaa10_347584cuda3std6ranges3__45__cpo4swapE:
	.zero		1
.L_10:


//--------------------- .nv.constant0._ZN7cutlass13device_kernelINS_4gemm6kernel13GemmUniversalIN4cute5tupleIJiiiiEEENS1_10collective13CollectiveMmaINS1_35MainloopSm100TmaUmmaWarpSpecializedILi3ELi2ELi4ENS5_IJNS4_1CILi4EEENSA_ILi2EEENSA_ILi1EEEEEEEENS5_IJNSA_ILi128EEESG_NSA_ILi64EEEEEENS_6half_tENS5_IJlSD_lEEESJ_NS5_IJSD_llEEENS4_8TiledMMAINS4_8MMA_AtomIJNS4_26SM100_MMA_F16BF16_2x1SM_SSISJ_SJ_fLi128ELi128ELNS4_4UMMA5MajorE0ELSQ_1ELNSP_7ScaleInE0ELSR_0EEEEEENS4_6LayoutINS5_IJSD_SD_SD_EEENS5_IJNSA_ILi0EEESW_SW_EEEEENS5_IJNS4_10UnderscoreESZ_SZ_EEEEENS4_28SM100_TMA_2SM_LOAD_MULTICASTENS4_14ComposedLayoutINS4_7SwizzleILi3ELi4ELi3EEENS4_18smem_ptr_flag_bitsILi16EEENSU_INS5_IJNSA_ILi8EEESH_EEENS5_IJSH_SD_EEEEEEEvNS4_8identityES12_NS13_IS15_S17_NSU_INS5_IJSH_S18_EEENS5_IJSD_SH_EEEEEEEvS1D_EENS_8epilogue10collective18CollectiveEpilogueINS1J_23Sm100TmaWarpSpecializedILi4ELi2ELi16ELb1ELb0EEEJNS5_IJSH_SG_SH_EEENS5_IJNSU_ISH_SD_EENSU_INS5_IJNSA_ILi16EEESC_EEES1F_EEEEESJ_SK_SJ_SK_NS1J_6fusion15FusionCallbacksIS1N_NS1U_17LinearCombinationISJ_fSJ_fLNS_15FloatRoundStyleE2EEES1O_S1T_JEEENS4_5SM1004TMEM4LOAD26SM100_TMEM_LOAD_32dp32b16xENS4_13SM90_TMA_LOADENS13_INS14_ILi1ELi4ELi3EEES17_NSU_INS5_IJS18_S1Q_EEENS5_IJS1Q_SD_EEEEEEENS4_39AutoVectorizingCopyWithAssumedAlignmentILi128EEENS4_14SM90_TMA_STOREES29_S2B_S2B_EEEvvEEEEvNT_6ParamsE --------------------------
	.section	.nv.constant0._ZN7cutlass13device_kernelINS_4gemm6kernel13GemmUniversalIN4cute5tupleIJiiiiEEENS1_10collective13CollectiveMmaINS1_35MainloopSm100TmaUmmaWarpSpecializedILi3ELi2ELi4ENS5_IJNS4_1CILi4EEENSA_ILi2EEENSA_ILi1EEEEEEEENS5_IJNSA_ILi128EEESG_NSA_ILi64EEEEEENS_6half_tENS5_IJlSD_lEEESJ_NS5_IJSD_llEEENS4_8TiledMMAINS4_8MMA_AtomIJNS4_26SM100_MMA_F16BF16_2x1SM_SSISJ_SJ_fLi128ELi128ELNS4_4UMMA5MajorE0ELSQ_1ELNSP_7ScaleInE0ELSR_0EEEEEENS4_6LayoutINS5_IJSD_SD_SD_EEENS5_IJNSA_ILi0EEESW_SW_EEEEENS5_IJNS4_10UnderscoreESZ_SZ_EEEEENS4_28SM100_TMA_2SM_LOAD_MULTICASTENS4_14ComposedLayoutINS4_7SwizzleILi3ELi4ELi3EEENS4_18smem_ptr_flag_bitsILi16EEENSU_INS5_IJNSA_ILi8EEESH_EEENS5_IJSH_SD_EEEEEEEvNS4_8identityES12_NS13_IS15_S17_NSU_INS5_IJSH_S18_EEENS5_IJSD_SH_EEEEEEEvS1D_EENS_8epilogue10collective18CollectiveEpilogueINS1J_23Sm100TmaWarpSpecializedILi4ELi2ELi16ELb1ELb0EEEJNS5_IJSH_SG_SH_EEENS5_IJNSU_ISH_SD_EENSU_INS5_IJNSA_ILi16EEESC_EEES1F_EEEEESJ_SK_SJ_SK_NS1J_6fusion15FusionCallbacksIS1N_NS1U_17LinearCombinationISJ_fSJ_fLNS_15FloatRoundStyleE2EEES1O_S1T_JEEENS4_5SM1004TMEM4LOAD26SM100_TMEM_LOAD_32dp32b16xENS4_13SM90_TMA_LOADENS13_INS14_ILi1ELi4ELi3EEES17_NSU_INS5_IJS18_S1Q_EEENS5_IJS1Q_SD_EEEEEEENS4_39AutoVectorizingCopyWithAssumedAlignmentILi128EEENS4_14SM90_TMA_STOREES29_S2B_S2B_EEEvvEEEEvNT_6ParamsE,"a",@progbits
	.sectionflags	@""
	.align	4
.nv.constant0._ZN7cutlass13device_kernelINS_4gemm6kernel13GemmUniversalIN4cute5tupleIJiiiiEEENS1_10collective13CollectiveMmaINS1_35MainloopSm100TmaUmmaWarpSpecializedILi3ELi2ELi4ENS5_IJNS4_1CILi4EEENSA_ILi2EEENSA_ILi1EEEEEEEENS5_IJNSA_ILi128EEESG_NSA_ILi64EEEEEENS_6half_tENS5_IJlSD_lEEESJ_NS5_IJSD_llEEENS4_8TiledMMAINS4_8MMA_AtomIJNS4_26SM100_MMA_F16BF16_2x1SM_SSISJ_SJ_fLi128ELi128ELNS4_4UMMA5MajorE0ELSQ_1ELNSP_7ScaleInE0ELSR_0EEEEEENS4_6LayoutINS5_IJSD_SD_SD_EEENS5_IJNSA_ILi0EEESW_SW_EEEEENS5_IJNS4_10UnderscoreESZ_SZ_EEEEENS4_28SM100_TMA_2SM_LOAD_MULTICASTENS4_14ComposedLayoutINS4_7SwizzleILi3ELi4ELi3EEENS4_18smem_ptr_flag_bitsILi16EEENSU_INS5_IJNSA_ILi8EEESH_EEENS5_IJSH_SD_EEEEEEEvNS4_8identityES12_NS13_IS15_S17_NSU_INS5_IJSH_S18_EEENS5_IJSD_SH_EEEEEEEvS1D_EENS_8epilogue10collective18CollectiveEpilogueINS1J_23Sm100TmaWarpSpecializedILi4ELi2ELi16ELb1ELb0EEEJNS5_IJSH_SG_SH_EEENS5_IJNSU_ISH_SD_EENSU_INS5_IJNSA_ILi16EEESC_EEES1F_EEEEESJ_SK_SJ_SK_NS1J_6fusion15FusionCallbacksIS1N_NS1U_17LinearCombinationISJ_fSJ_fLNS_15FloatRoundStyleE2EEES1O_S1T_JEEENS4_5SM1004TMEM4LOAD26SM100_TMEM_LOAD_32dp32b16xENS4_13SM90_TMA_LOADENS13_INS14_ILi1ELi4ELi3EEES17_NSU_INS5_IJS18_S1Q_EEENS5_IJS1Q_SD_EEEEEEENS4_39AutoVectorizingCopyWithAssumedAlignmentILi128EEENS4_14SM90_TMA_STOREES29_S2B_S2B_EEEvvEEEEvNT_6ParamsE:
	.zero		2944


//--------------------- SYMBOLS --------------------------

	.type		.nv.reservedSmem.offset0,@object
	.size		.nv.reservedSmem.offset0,0x4
	.type		.nv.reservedSmem.cap,@object
	.size		.nv.reservedSmem.cap,0x4
	.type		__assertfail,@function
